// auto-generated by cutlass_sweep.gemm — config: {"arch": "sm_90", "cluster_m": 1, "cluster_n": 1, "dtype": "fp16", "dtype_b": "fp16", "layout": "nt", "stages": 2, "tile_k": 32, "tile_m": 128, "tile_n": 256}
#include "cutlass/cutlass.h"
#include "cutlass/gemm/collective/collective_builder.hpp"
#include "cutlass/gemm/device/gemm_universal_adapter.h"
#include "cutlass/gemm/kernel/gemm_universal.hpp"
#include "cutlass/epilogue/collective/collective_builder.hpp"

using ElemA = cutlass::half_t;
using ElemB = cutlass::half_t;
using ElemCD = cutlass::half_t;
using Acc  = float;
using TileShape    = cute::Shape<cute::_128, cute::_256, cute::_32>;
using ClusterShape = cute::Shape<cute::_1, cute::_1, cute::_1>;

using CollectiveEpilogue = typename cutlass::epilogue::collective::CollectiveBuilder<
    cutlass::arch::Sm90, cutlass::arch::OpClassTensorOp,
    TileShape, ClusterShape,
    cutlass::epilogue::collective::EpilogueTileAuto,
    Acc, Acc,
    ElemCD, cutlass::layout::RowMajor, 128 / cutlass::sizeof_bits<ElemCD>::value,
    ElemCD, cutlass::layout::RowMajor, 128 / cutlass::sizeof_bits<ElemCD>::value,
    cutlass::epilogue::collective::EpilogueScheduleAuto
  >::CollectiveOp;

using CollectiveMainloop = typename cutlass::gemm::collective::CollectiveBuilder<
    cutlass::arch::Sm90, cutlass::arch::OpClassTensorOp,
    ElemA, cutlass::layout::RowMajor, 128 / cutlass::sizeof_bits<ElemA>::value,
    ElemB, cutlass::layout::ColumnMajor, 128 / cutlass::sizeof_bits<ElemB>::value,
    Acc,
    TileShape, ClusterShape,
    cutlass::gemm::collective::StageCount<2>,
    cutlass::gemm::collective::KernelScheduleAuto
  >::CollectiveOp;

using GemmKernel = cutlass::gemm::kernel::GemmUniversal<
    cute::Shape<int,int,int,int>,
    CollectiveMainloop,
    CollectiveEpilogue
>;
using Gemm = cutlass::gemm::device::GemmUniversalAdapter<GemmKernel>;

// Force the device kernel symbol into the cubin without needing a host main.
auto* _anchor = &cutlass::device_kernel<GemmKernel>;


// ===== COMPILED SASS (sm_90a) =====

	.target	sm_90a

	.elftype	@"ET_EXEC"


//--------------------- .note.nv.tkinfo           --------------------------
	.section	.note.nv.tkinfo,"",@"SHT_NOTE"
	.sectionflags	@"SHF_NOTE_NV_TKINFO"
	.tkinfo
        /*0018*/ 	.word	0x00000002
        /*0030*/ 	.string	""
        /*0030*/ 	.string	"ptxas"
        /*0030*/ 	.string	"Cuda compilation tools, release 13.0, V13.0.88"
        /*0030*/ 	.string	"Build cuda_13.0.r13.0/compiler.36424714_0"
        /*0030*/ 	.string	"-arch sm_90a -m 64 "



//--------------------- .note.nv.cuinfo           --------------------------
	.section	.note.nv.cuinfo,"",@"SHT_NOTE"
	.sectionflags	@"SHF_NOTE_NV_CUINFO"
        /*0018*/ 	.short	0x0002
        /*001a*/ 	.short	0x005a
        /*001c*/ 	.short	0x0082
	.zero		2


//--------------------- .nv.info                  --------------------------
	.section	.nv.info,"",@"SHT_CUDA_INFO"
	.align	4


	//----- nvinfo : EIATTR_REGCOUNT
	.align		4
        /*0000*/ 	.byte	0x04, 0x2f
        /*0002*/ 	.short	(.L_15 - .L_14)
	.align		4
.L_14:
        /*0004*/ 	.word	index@(_ZN7cutlass13device_kernelINS_4gemm6kernel13GemmUniversalIN4cute5tupleIJiiiiEEENS1_10collective13CollectiveMmaINS1_34MainloopSm90TmaGmmaWarpSpecializedILi2ENS5_IJNS4_1CILi1EEESB_SB_EEENS1_35KernelTmaWarpSpecializedCooperativeEEENS5_IJNSA_ILi128EEENSA_ILi256EEENSA_ILi32EEEEEENS_6half_tENS5_IJlSB_lEEESJ_SK_NS4_8TiledMMAINS4_8MMA_AtomIJNS4_4SM904GMMA26MMA_64x256x16_F32F16F16_SSILNSO_5MajorE0ELSQ_0ELNSO_7ScaleInE1ELSR_1EEEEEENS4_6LayoutINS5_IJNSA_ILi2EEESB_SB_EEENS5_IJSB_NSA_ILi0EEESX_EEEEENS5_IJNS4_10UnderscoreES10_S10_EEEEENS4_13SM90_TMA_LOADENS4_14ComposedLayoutINS4_7SwizzleILi2ELi4ELi3EEENS4_18smem_ptr_flag_bitsILi16EEENSU_INS5_IJNSA_ILi8EEESH_EEENS5_IJSH_SB_EEEEEEEvNS4_8identityES13_S1D_vS1E_EENS_8epilogue10collective6detail29Sm90TmaWarpSpecializedAdapterINS1H_15DefaultEpilogueISJ_SK_SK_NS1G_6thread17LinearCombinationISJ_Li1EffLNS1L_9ScaleType4KindE0ELNS_15FloatRoundStyleE2ESJ_EENS1_15EpilogueDefaultEEEEEvvEEEEvNT_6ParamsE)
        /*0008*/ 	.word	0x000000a8


	//----- nvinfo : EIATTR_FRAME_SIZE
	.align		4
.L_15:
        /*000c*/ 	.byte	0x04, 0x11
        /*000e*/ 	.short	(.L_17 - .L_16)
	.align		4
.L_16:
        /*0010*/ 	.word	index@(_ZN7cutlass13device_kernelINS_4gemm6kernel13GemmUniversalIN4cute5tupleIJiiiiEEENS1_10collective13CollectiveMmaINS1_34MainloopSm90TmaGmmaWarpSpecializedILi2ENS5_IJNS4_1CILi1EEESB_SB_EEENS1_35KernelTmaWarpSpecializedCooperativeEEENS5_IJNSA_ILi128EEENSA_ILi256EEENSA_ILi32EEEEEENS_6half_tENS5_IJlSB_lEEESJ_SK_NS4_8TiledMMAINS4_8MMA_AtomIJNS4_4SM904GMMA26MMA_64x256x16_F32F16F16_SSILNSO_5MajorE0ELSQ_0ELNSO_7ScaleInE1ELSR_1EEEEEENS4_6LayoutINS5_IJNSA_ILi2EEESB_SB_EEENS5_IJSB_NSA_ILi0EEESX_EEEEENS5_IJNS4_10UnderscoreES10_S10_EEEEENS4_13SM90_TMA_LOADENS4_14ComposedLayoutINS4_7SwizzleILi2ELi4ELi3EEENS4_18smem_ptr_flag_bitsILi16EEENSU_INS5_IJNSA_ILi8EEESH_EEENS5_IJSH_SB_EEEEEEEvNS4_8identityES13_S1D_vS1E_EENS_8epilogue10collective6detail29Sm90TmaWarpSpecializedAdapterINS1H_15DefaultEpilogueISJ_SK_SK_NS1G_6thread17LinearCombinationISJ_Li1EffLNS1L_9ScaleType4KindE0ELNS_15FloatRoundStyleE2ESJ_EENS1_15EpilogueDefaultEEEEEvvEEEEvNT_6ParamsE)
        /*0014*/ 	.word	0x00000000


	//----- nvinfo : EIATTR_MIN_STACK_SIZE
	.align		4
.L_17:
        /*0018*/ 	.byte	0x04, 0x12
        /*001a*/ 	.short	(.L_19 - .L_18)
	.align		4
.L_18:
        /*001c*/ 	.word	index@(_ZN7cutlass13device_kernelINS_4gemm6kernel13GemmUniversalIN4cute5tupleIJiiiiEEENS1_10collective13CollectiveMmaINS1_34MainloopSm90TmaGmmaWarpSpecializedILi2ENS5_IJNS4_1CILi1EEESB_SB_EEENS1_35KernelTmaWarpSpecializedCooperativeEEENS5_IJNSA_ILi128EEENSA_ILi256EEENSA_ILi32EEEEEENS_6half_tENS5_IJlSB_lEEESJ_SK_NS4_8TiledMMAINS4_8MMA_AtomIJNS4_4SM904GMMA26MMA_64x256x16_F32F16F16_SSILNSO_5MajorE0ELSQ_0ELNSO_7ScaleInE1ELSR_1EEEEEENS4_6LayoutINS5_IJNSA_ILi2EEESB_SB_EEENS5_IJSB_NSA_ILi0EEESX_EEEEENS5_IJNS4_10UnderscoreES10_S10_EEEEENS4_13SM90_TMA_LOADENS4_14ComposedLayoutINS4_7SwizzleILi2ELi4ELi3EEENS4_18smem_ptr_flag_bitsILi16EEENSU_INS5_IJNSA_ILi8EEESH_EEENS5_IJSH_SB_EEEEEEEvNS4_8identityES13_S1D_vS1E_EENS_8epilogue10collective6detail29Sm90TmaWarpSpecializedAdapterINS1H_15DefaultEpilogueISJ_SK_SK_NS1G_6thread17LinearCombinationISJ_Li1EffLNS1L_9ScaleType4KindE0ELNS_15FloatRoundStyleE2ESJ_EENS1_15EpilogueDefaultEEEEEvvEEEEvNT_6ParamsE)
        /*0020*/ 	.word	0x00000000
.L_19:


//--------------------- .nv.compat                --------------------------
	.section	.nv.compat,"",@"SHT_CUDA_COMPAT_INFO"
	.align	4
        /*0000*/ 	.byte	0x02, 0x09, 0x01, 0x00, 0x02, 0x02, 0x04, 0x00, 0x02, 0x05, 0x05, 0x00, 0x03, 0x07, 0x01, 0x01
        /*0010*/ 	.byte	0x02, 0x03, 0x01, 0x00, 0x02, 0x06, 0x01, 0x00, 0x04, 0x0b, 0x08, 0x00, 0x00, 0x00, 0x00, 0x00
        /*0020*/ 	.byte	0x00, 0x00, 0x00, 0x00


//--------------------- .nv.info._ZN7cutlass13device_kernelINS_4gemm6kernel13GemmUniversalIN4cute5tupleIJiiiiEEENS1_10collective13CollectiveMmaINS1_34MainloopSm90TmaGmmaWarpSpecializedILi2ENS5_IJNS4_1CILi1EEESB_SB_EEENS1_35KernelTmaWarpSpecializedCooperativeEEENS5_IJNSA_ILi128EEENSA_ILi256EEENSA_ILi32EEEEEENS_6half_tENS5_IJlSB_lEEESJ_SK_NS4_8TiledMMAINS4_8MMA_AtomIJNS4_4SM904GMMA26MMA_64x256x16_F32F16F16_SSILNSO_5MajorE0ELSQ_0ELNSO_7ScaleInE1ELSR_1EEEEEENS4_6LayoutINS5_IJNSA_ILi2EEESB_SB_EEENS5_IJSB_NSA_ILi0EEESX_EEEEENS5_IJNS4_10UnderscoreES10_S10_EEEEENS4_13SM90_TMA_LOADENS4_14ComposedLayoutINS4_7SwizzleILi2ELi4ELi3EEENS4_18smem_ptr_flag_bitsILi16EEENSU_INS5_IJNSA_ILi8EEESH_EEENS5_IJSH_SB_EEEEEEEvNS4_8identityES13_S1D_vS1E_EENS_8epilogue10collective6detail29Sm90TmaWarpSpecializedAdapterINS1H_15DefaultEpilogueISJ_SK_SK_NS1G_6thread17LinearCombinationISJ_Li1EffLNS1L_9ScaleType4KindE0ELNS_15FloatRoundStyleE2ESJ_EENS1_15EpilogueDefaultEEEEEvvEEEEvNT_6ParamsE --------------------------
	.section	.nv.info._ZN7cutlass13device_kernelINS_4gemm6kernel13GemmUniversalIN4cute5tupleIJiiiiEEENS1_10collective13CollectiveMmaINS1_34MainloopSm90TmaGmmaWarpSpecializedILi2ENS5_IJNS4_1CILi1EEESB_SB_EEENS1_35KernelTmaWarpSpecializedCooperativeEEENS5_IJNSA_ILi128EEENSA_ILi256EEENSA_ILi32EEEEEENS_6half_tENS5_IJlSB_lEEESJ_SK_NS4_8TiledMMAINS4_8MMA_AtomIJNS4_4SM904GMMA26MMA_64x256x16_F32F16F16_SSILNSO_5MajorE0ELSQ_0ELNSO_7ScaleInE1ELSR_1EEEEEENS4_6LayoutINS5_IJNSA_ILi2EEESB_SB_EEENS5_IJSB_NSA_ILi0EEESX_EEEEENS5_IJNS4_10UnderscoreES10_S10_EEEEENS4_13SM90_TMA_LOADENS4_14ComposedLayoutINS4_7SwizzleILi2ELi4ELi3EEENS4_18smem_ptr_flag_bitsILi16EEENSU_INS5_IJNSA_ILi8EEESH_EEENS5_IJSH_SB_EEEEEEEvNS4_8identityES13_S1D_vS1E_EENS_8epilogue10collective6detail29Sm90TmaWarpSpecializedAdapterINS1H_15DefaultEpilogueISJ_SK_SK_NS1G_6thread17LinearCombinationISJ_Li1EffLNS1L_9ScaleType4KindE0ELNS_15FloatRoundStyleE2ESJ_EENS1_15EpilogueDefaultEEEEEvvEEEEvNT_6ParamsE,"",@"SHT_CUDA_INFO"
	.sectionflags	@""
	.align	4


	//----- nvinfo : EIATTR_CUDA_API_VERSION
	.align		4
        /*0000*/ 	.byte	0x04, 0x37
        /*0002*/ 	.short	(.L_21 - .L_20)
.L_20:
        /*0004*/ 	.word	0x00000082


	//----- nvinfo : EIATTR_KPARAM_INFO
	.align		4
.L_21:
        /*0008*/ 	.byte	0x04, 0x17
        /*000a*/ 	.short	(.L_23 - .L_22)
.L_22:
        /*000c*/ 	.word	0x00000000
        /*0010*/ 	.short	0x0000
        /*0012*/ 	.short	0x0070
        /*0014*/ 	.byte	0x00, 0xf0, 0x01, 0x10


	//----- nvinfo : EIATTR_SPARSE_MMA_MASK
	.align		4
.L_23:
        /*0018*/ 	.byte	0x03, 0x50
        /*001a*/ 	.short	0x0000


	//----- nvinfo : EIATTR_MAXREG_COUNT
	.align		4
        /*001c*/ 	.byte	0x03, 0x1b
        /*001e*/ 	.short	0x00a8


	//----- nvinfo : EIATTR_NUM_BARRIERS
	.align		4
        /*0020*/ 	.byte	0x02, 0x4c
        /*0022*/ 	.byte	0x01
	.zero		1


	//----- nvinfo : EIATTR_EXTERNS
	.align		4
        /*0024*/ 	.byte	0x04, 0x0f
        /*0026*/ 	.short	(.L_25 - .L_24)


	//   ....[0]....
	.align		4
.L_24:
        /*0028*/ 	.word	index@(__assertfail)


	//----- nvinfo : EIATTR_MERCURY_ISA_VERSION
	.align		4
.L_25:
        /*002c*/ 	.byte	0x03, 0x5f
        /*002e*/ 	.short	0x0101


	//----- nvinfo : EIATTR_INT_WARP_WIDE_INSTR_OFFSETS
	.align		4
        /*0030*/ 	.byte	0x04, 0x31
        /*0032*/ 	.short	(.L_27 - .L_26)


	//   ....[0]....
.L_26:
        /*0034*/ 	.word	0x00000370


	//   ....[1]....
        /*0038*/ 	.word	0x000003a0


	//   ....[2]....
        /*003c*/ 	.word	0x00000480


	//----- nvinfo : EIATTR_COOP_GROUP_MASK_REGIDS
	.align		4
.L_27:
        /*0040*/ 	.byte	0x04, 0x29
        /*0042*/ 	.short	(.L_29 - .L_28)


	//   ....[0]....
.L_28:
        /*0044*/ 	.word	0xffffffff


	//   ....[1]....
        /*0048*/ 	.word	0xffffffff


	//   ....[2]....
        /*004c*/ 	.word	0xffffffff


	//   ....[3]....
        /*0050*/ 	.word	0xffffffff


	//   ....[4]....
        /*0054*/ 	.word	0xffffffff


	//----- nvinfo : EIATTR_COOP_GROUP_INSTR_OFFSETS
	.align		4
.L_29:
        /*0058*/ 	.byte	0x04, 0x28
        /*005a*/ 	.short	(.L_31 - .L_30)


	//   ....[0]....
.L_30:
        /*005c*/ 	.word	0x00000060


	//   ....[1]....
        /*0060*/ 	.word	0x00000070


	//   ....[2]....
        /*0064*/ 	.word	0x00000130


	//   ....[3]....
        /*0068*/ 	.word	0x00000280


	//   ....[4]....
        /*006c*/ 	.word	0x00000f30


	//----- nvinfo : EIATTR_REG_RECONFIG
	.align		4
.L_31:
        /*0070*/ 	.byte	0x01, 0x54
	.zero		2


	//----- nvinfo : EIATTR_SYSCALL_OFFSETS
	.align		4
        /*0074*/ 	.byte	0x04, 0x46
        /*0076*/ 	.short	(.L_33 - .L_32)


	//   ....[0]....
.L_32:
        /*0078*/ 	.word	0x000010f0


	//----- nvinfo : EIATTR_MBARRIER_INSTR_OFFSETS
	.align		4
.L_33:
        /*007c*/ 	.byte	0x04, 0x39
        /*007e*/ 	.short	(.L_35 - .L_34)


	//   ....[0]....
.L_34:
        /*0080*/ 	.word	0x00000230
        /*0084*/ 	.word	0x000000ff
        /*0088*/ 	.word	0x00000000
        /*008c*/ 	.short	0x0100
        /*008e*/ 	.byte	0x08
	.zero		1


	//   ....[1]....
        /*0090*/ 	.word	0x00000240
        /*0094*/ 	.word	0x000000ff
        /*0098*/ 	.word	0x00000010
        /*009c*/ 	.short	0x0100
        /*009e*/ 	.byte	0x08
	.zero		1


	//   ....[2]....
        /*00a0*/ 	.word	0x00000250
        /*00a4*/ 	.word	0x000000ff
        /*00a8*/ 	.word	0x00000008
        /*00ac*/ 	.short	0x0100
        /*00ae*/ 	.byte	0x08
	.zero		1


	//   ....[3]....
        /*00b0*/ 	.word	0x00000260
        /*00b4*/ 	.word	0x000000ff
        /*00b8*/ 	.word	0x00000018
        /*00bc*/ 	.short	0x0100
        /*00be*/ 	.byte	0x08
	.zero		1


	//   ....[4]....
        /*00c0*/ 	.word	0x000004f0
        /*00c4*/ 	.word	0x000000ff
        /*00c8*/ 	.word	0x00000030
        /*00cc*/ 	.short	0x0100
        /*00ce*/ 	.byte	0x06
	.zero		1


	//   ....[5]....
        /*00d0*/ 	.word	0x00000550
        /*00d4*/ 	.word	0x000000ff
        /*00d8*/ 	.word	0x00000038
        /*00dc*/ 	.short	0x0100
        /*00de*/ 	.byte	0x06
	.zero		1


	//   ....[6]....
        /*00e0*/ 	.word	0x00001170
        /*00e4*/ 	.word	0x00000003
        /*00e8*/ 	.word	0x00000000
        /*00ec*/ 	.short	0x010a
        /*00ee*/ 	.byte	0x3f
	.zero		1


	//   ....[7]....
        /*00f0*/ 	.word	0x000011b0
        /*00f4*/ 	.word	0x00000003
        /*00f8*/ 	.word	0x00000000
        /*00fc*/ 	.short	0x010a
        /*00fe*/ 	.byte	0x3f
	.zero		1


	//   ....[8]....
        /*0100*/ 	.word	0x00001460
        /*0104*/ 	.word	0x000000ff
        /*0108*/ 	.word	0x00000000
        /*010c*/ 	.short	0x010a
        /*010e*/ 	.byte	0x04
	.zero		1


	//   ....[9]....
        /*0110*/ 	.word	0x000014a0
        /*0114*/ 	.word	0x000000ff
        /*0118*/ 	.word	0x00000000
        /*011c*/ 	.short	0x010a
        /*011e*/ 	.byte	0x04
	.zero		1


	//   ....[10]....
        /*0120*/ 	.word	0x00001610
        /*0124*/ 	.word	0x000000ff
        /*0128*/ 	.word	0x00000000
        /*012c*/ 	.short	0x0101
        /*012e*/ 	.byte	0x04
	.zero		1


	//   ....[11]....
        /*0130*/ 	.word	0x000017f0
        /*0134*/ 	.word	0x000000ff
        /*0138*/ 	.word	0x00000000
        /*013c*/ 	.short	0x0101
        /*013e*/ 	.byte	0x04
	.zero		1


	//   ....[12]....
        /*0140*/ 	.word	0x0000a670
        /*0144*/ 	.word	0x0000000c
        /*0148*/ 	.word	0x00000010
        /*014c*/ 	.short	0x010a
        /*014e*/ 	.byte	0x3f
	.zero		1


	//   ....[13]....
        /*0150*/ 	.word	0x0000aa30
        /*0154*/ 	.word	0x00000005
        /*0158*/ 	.word	0x00000038
        /*015c*/ 	.short	0x0101
        /*015e*/ 	.byte	0x3f
	.zero		1


	//   ....[14]....
        /*0160*/ 	.word	0x0000b130
        /*0164*/ 	.word	0x00000007
        /*0168*/ 	.word	0x00000000
        /*016c*/ 	.short	0x010a
        /*016e*/ 	.byte	0x3f
	.zero		1


	//   ....[15]....
        /*0170*/ 	.word	0x0000b1b0
        /*0174*/ 	.word	0x00000005
        /*0178*/ 	.word	0x00000000
        /*017c*/ 	.short	0x010a
        /*017e*/ 	.byte	0x3f
	.zero		1


	//   ....[16]....
        /*0180*/ 	.word	0x0000b210
        /*0184*/ 	.word	0x00000003
        /*0188*/ 	.word	0x00000000
        /*018c*/ 	.short	0x010a
        /*018e*/ 	.byte	0x3f
	.zero		1


	//   ....[17]....
        /*0190*/ 	.word	0x0000b270
        /*0194*/ 	.word	0x00000004
        /*0198*/ 	.word	0x00000000
        /*019c*/ 	.short	0x010a
        /*019e*/ 	.byte	0x3f
	.zero		1


	//   ....[18]....
        /*01a0*/ 	.word	0x0000b340
        /*01a4*/ 	.word	0x0000000c
        /*01a8*/ 	.word	0x00000010
        /*01ac*/ 	.short	0x010a
        /*01ae*/ 	.byte	0x3f
	.zero		1


	//   ....[19]....
        /*01b0*/ 	.word	0x0000b410
        /*01b4*/ 	.word	0x00000007
        /*01b8*/ 	.word	0x00000000
        /*01bc*/ 	.short	0x010a
        /*01be*/ 	.byte	0x3f
	.zero		1


	//----- nvinfo : EIATTR_NUM_MBARRIERS
	.align		4
.L_35:
        /*01c0*/ 	.byte	0x03, 0x38
        /*01c2*/ 	.short	0x0006


	//----- nvinfo : EIATTR_EXIT_INSTR_OFFSETS
	.align		4
        /*01c4*/ 	.byte	0x04, 0x1c
        /*01c6*/ 	.short	(.L_37 - .L_36)


	//   ....[0]....
.L_36:
        /*01c8*/ 	.word	0x000005a0


	//   ....[1]....
        /*01cc*/ 	.word	0x00000e60


	//   ....[2]....
        /*01d0*/ 	.word	0x00009ce0


	//   ....[3]....
        /*01d4*/ 	.word	0x0000a310


	//   ....[4]....
        /*01d8*/ 	.word	0x0000b200


	//----- nvinfo : EIATTR_MAX_THREADS
	.align		4
.L_37:
        /*01dc*/ 	.byte	0x04, 0x05
        /*01de*/ 	.short	(.L_39 - .L_38)
.L_38:
        /*01e0*/ 	.word	0x00000180
        /*01e4*/ 	.word	0x00000001
        /*01e8*/ 	.word	0x00000001


	//----- nvinfo : EIATTR_CRS_STACK_SIZE
	.align		4
.L_39:
        /*01ec*/ 	.byte	0x04, 0x1e
        /*01ee*/ 	.short	(.L_41 - .L_40)
.L_40:
        /*01f0*/ 	.word	0x00000000


	//----- nvinfo : EIATTR_CBANK_PARAM_SIZE
	.align		4
.L_41:
        /*01f4*/ 	.byte	0x03, 0x19
        /*01f6*/ 	.short	0x0470


	//----- nvinfo : EIATTR_PARAM_CBANK
	.align		4
        /*01f8*/ 	.byte	0x04, 0x0a
        /*01fa*/ 	.short	(.L_43 - .L_42)
	.align		4
.L_42:
        /*01fc*/ 	.word	index@(.nv.constant0._ZN7cutlass13device_kernelINS_4gemm6kernel13GemmUniversalIN4cute5tupleIJiiiiEEENS1_10collective13CollectiveMmaINS1_34MainloopSm90TmaGmmaWarpSpecializedILi2ENS5_IJNS4_1CILi1EEESB_SB_EEENS1_35KernelTmaWarpSpecializedCooperativeEEENS5_IJNSA_ILi128EEENSA_ILi256EEENSA_ILi32EEEEEENS_6half_tENS5_IJlSB_lEEESJ_SK_NS4_8TiledMMAINS4_8MMA_AtomIJNS4_4SM904GMMA26MMA_64x256x16_F32F16F16_SSILNSO_5MajorE0ELSQ_0ELNSO_7ScaleInE1ELSR_1EEEEEENS4_6LayoutINS5_IJNSA_ILi2EEESB_SB_EEENS5_IJSB_NSA_ILi0EEESX_EEEEENS5_IJNS4_10UnderscoreES10_S10_EEEEENS4_13SM90_TMA_LOADENS4_14ComposedLayoutINS4_7SwizzleILi2ELi4ELi3EEENS4_18smem_ptr_flag_bitsILi16EEENSU_INS5_IJNSA_ILi8EEESH_EEENS5_IJSH_SB_EEEEEEEvNS4_8identityES13_S1D_vS1E_EENS_8epilogue10collective6detail29Sm90TmaWarpSpecializedAdapterINS1H_15DefaultEpilogueISJ_SK_SK_NS1G_6thread17LinearCombinationISJ_Li1EffLNS1L_9ScaleType4KindE0ELNS_15FloatRoundStyleE2ESJ_EENS1_15EpilogueDefaultEEEEEvvEEEEvNT_6ParamsE)
        /*0200*/ 	.short	0x0210
        /*0202*/ 	.short	0x0470


	//----- nvinfo : EIATTR_SW_WAR
	.align		4
.L_43:
        /*0204*/ 	.byte	0x04, 0x36
        /*0206*/ 	.short	(.L_45 - .L_44)
.L_44:
        /*0208*/ 	.word	0x00000008
.L_45:


//--------------------- .nv.callgraph             --------------------------
	.section	.nv.callgraph,"",@"SHT_CUDA_CALLGRAPH"
	.align	4
	.sectionentsize	8
	.align		4
        /*0000*/ 	.word	0x00000000
	.align		4
        /*0004*/ 	.word	0xffffffff
	.align		4
        /*0008*/ 	.word	index@(_ZN7cutlass13device_kernelINS_4gemm6kernel13GemmUniversalIN4cute5tupleIJiiiiEEENS1_10collective13CollectiveMmaINS1_34MainloopSm90TmaGmmaWarpSpecializedILi2ENS5_IJNS4_1CILi1EEESB_SB_EEENS1_35KernelTmaWarpSpecializedCooperativeEEENS5_IJNSA_ILi128EEENSA_ILi256EEENSA_ILi32EEEEEENS_6half_tENS5_IJlSB_lEEESJ_SK_NS4_8TiledMMAINS4_8MMA_AtomIJNS4_4SM904GMMA26MMA_64x256x16_F32F16F16_SSILNSO_5MajorE0ELSQ_0ELNSO_7ScaleInE1ELSR_1EEEEEENS4_6LayoutINS5_IJNSA_ILi2EEESB_SB_EEENS5_IJSB_NSA_ILi0EEESX_EEEEENS5_IJNS4_10UnderscoreES10_S10_EEEEENS4_13SM90_TMA_LOADENS4_14ComposedLayoutINS4_7SwizzleILi2ELi4ELi3EEENS4_18smem_ptr_flag_bitsILi16EEENSU_INS5_IJNSA_ILi8EEESH_EEENS5_IJSH_SB_EEEEEEEvNS4_8identityES13_S1D_vS1E_EENS_8epilogue10collective6detail29Sm90TmaWarpSpecializedAdapterINS1H_15DefaultEpilogueISJ_SK_SK_NS1G_6thread17LinearCombinationISJ_Li1EffLNS1L_9ScaleType4KindE0ELNS_15FloatRoundStyleE2ESJ_EENS1_15EpilogueDefaultEEEEEvvEEEEvNT_6ParamsE)
	.align		4
        /*000c*/ 	.word	index@(__assertfail)
	.align		4
        /*0010*/ 	.word	0x00000000
	.align		4
        /*0014*/ 	.word	0xfffffffe
	.align		4
        /*0018*/ 	.word	0x00000000
	.align		4
        /*001c*/ 	.word	0xfffffffd
	.align		4
        /*0020*/ 	.word	0x00000000
	.align		4
        /*0024*/ 	.word	0xfffffffc


//--------------------- .nv.constant4             --------------------------
	.section	.nv.constant4,"a",@progbits
	.align	8
	.align		8
.nv.constant4:
        /*0000*/ 	.dword	__assertfail
	.align		8
        /*0008*/ 	.dword	__unnamed_1
	.align		8
        /*0010*/ 	.dword	_ZN40_INTERNAL_34867989_4_k_cu_e0103595_204304cuda3std3__45__cpo5beginE
	.align		8
        /*0018*/ 	.dword	_ZN40_INTERNAL_34867989_4_k_cu_e0103595_204304cuda3std3__45__cpo3endE
	.align		8
        /*0020*/ 	.dword	_ZN40_INTERNAL_34867989_4_k_cu_e0103595_204304cuda3std3__45__cpo6cbeginE
	.align		8
        /*0028*/ 	.dword	_ZN40_INTERNAL_34867989_4_k_cu_e0103595_204304cuda3std3__45__cpo4cendE
	.align		8
        /*0030*/ 	.dword	_ZN40_INTERNAL_34867989_4_k_cu_e0103595_204304cuda3std3__442_GLOBAL__N__34867989_4_k_cu_e0103595_204306ignoreE
	.align		8
        /*0038*/ 	.dword	_ZN40_INTERNAL_34867989_4_k_cu_e0103595_204304cuda3std3__419piecewise_constructE
	.align		8
        /*0040*/ 	.dword	_ZN40_INTERNAL_34867989_4_k_cu_e0103595_204304cuda3std3__48in_placeE
	.align		8
        /*0048*/ 	.dword	_ZN40_INTERNAL_34867989_4_k_cu_e0103595_204304cuda3std6ranges3__45__cpo4swapE
	.align		8
        /*0050*/ 	.dword	_ZN40_INTERNAL_34867989_4_k_cu_e0103595_204304cuda3std6ranges3__45__cpo9iter_moveE
	.align		8
        /*0058*/ 	.dword	_ZN40_INTERNAL_34867989_4_k_cu_e0103595_204304cute7productE
	.align		8
        /*0060*/ 	.dword	_ZN40_INTERNAL_34867989_4_k_cu_e0103595_204304cute1_E
	.align		8
        /*0068*/ 	.dword	$str$22
	.align		8
        /*0070*/ 	.dword	$str$23


//--------------------- .text._ZN7cutlass13device_kernelINS_4gemm6kernel13GemmUniversalIN4cute5tupleIJiiiiEEENS1_10collective13CollectiveMmaINS1_34MainloopSm90TmaGmmaWarpSpecializedILi2ENS5_IJNS4_1CILi1EEESB_SB_EEENS1_35KernelTmaWarpSpecializedCooperativeEEENS5_IJNSA_ILi128EEENSA_ILi256EEENSA_ILi32EEEEEENS_6half_tENS5_IJlSB_lEEESJ_SK_NS4_8TiledMMAINS4_8MMA_AtomIJNS4_4SM904GMMA26MMA_64x256x16_F32F16F16_SSILNSO_5MajorE0ELSQ_0ELNSO_7ScaleInE1ELSR_1EEEEEENS4_6LayoutINS5_IJNSA_ILi2EEESB_SB_EEENS5_IJSB_NSA_ILi0EEESX_EEEEENS5_IJNS4_10UnderscoreES10_S10_EEEEENS4_13SM90_TMA_LOADENS4_14ComposedLayoutINS4_7SwizzleILi2ELi4ELi3EEENS4_18smem_ptr_flag_bitsILi16EEENSU_INS5_IJNSA_ILi8EEESH_EEENS5_IJSH_SB_EEEEEEEvNS4_8identityES13_S1D_vS1E_EENS_8epilogue10collective6detail29Sm90TmaWarpSpecializedAdapterINS1H_15DefaultEpilogueISJ_SK_SK_NS1G_6thread17LinearCombinationISJ_Li1EffLNS1L_9ScaleType4KindE0ELNS_15FloatRoundStyleE2ESJ_EENS1_15EpilogueDefaultEEEEEvvEEEEvNT_6ParamsE --------------------------
	.section	.text._ZN7cutlass13device_kernelINS_4gemm6kernel13GemmUniversalIN4cute5tupleIJiiiiEEENS1_10collective13CollectiveMmaINS1_34MainloopSm90TmaGmmaWarpSpecializedILi2ENS5_IJNS4_1CILi1EEESB_SB_EEENS1_35KernelTmaWarpSpecializedCooperativeEEENS5_IJNSA_ILi128EEENSA_ILi256EEENSA_ILi32EEEEEENS_6half_tENS5_IJlSB_lEEESJ_SK_NS4_8TiledMMAINS4_8MMA_AtomIJNS4_4SM904GMMA26MMA_64x256x16_F32F16F16_SSILNSO_5MajorE0ELSQ_0ELNSO_7ScaleInE1ELSR_1EEEEEENS4_6LayoutINS5_IJNSA_ILi2EEESB_SB_EEENS5_IJSB_NSA_ILi0EEESX_EEEEENS5_IJNS4_10UnderscoreES10_S10_EEEEENS4_13SM90_TMA_LOADENS4_14ComposedLayoutINS4_7SwizzleILi2ELi4ELi3EEENS4_18smem_ptr_flag_bitsILi16EEENSU_INS5_IJNSA_ILi8EEESH_EEENS5_IJSH_SB_EEEEEEEvNS4_8identityES13_S1D_vS1E_EENS_8epilogue10collective6detail29Sm90TmaWarpSpecializedAdapterINS1H_15DefaultEpilogueISJ_SK_SK_NS1G_6thread17LinearCombinationISJ_Li1EffLNS1L_9ScaleType4KindE0ELNS_15FloatRoundStyleE2ESJ_EENS1_15EpilogueDefaultEEEEEvvEEEEvNT_6ParamsE,"ax",@progbits
	.align	128
.text._ZN7cutlass13device_kernelINS_4gemm6kernel13GemmUniversalIN4cute5tupleIJiiiiEEENS1_10collective13CollectiveMmaINS1_34MainloopSm90TmaGmmaWarpSpecializedILi2ENS5_IJNS4_1CILi1EEESB_SB_EEENS1_35KernelTmaWarpSpecializedCooperativeEEENS5_IJNSA_ILi128EEENSA_ILi256EEENSA_ILi32EEEEEENS_6half_tENS5_IJlSB_lEEESJ_SK_NS4_8TiledMMAINS4_8MMA_AtomIJNS4_4SM904GMMA26MMA_64x256x16_F32F16F16_SSILNSO_5MajorE0ELSQ_0ELNSO_7ScaleInE1ELSR_1EEEEEENS4_6LayoutINS5_IJNSA_ILi2EEESB_SB_EEENS5_IJSB_NSA_ILi0EEESX_EEEEENS5_IJNS4_10UnderscoreES10_S10_EEEEENS4_13SM90_TMA_LOADENS4_14ComposedLayoutINS4_7SwizzleILi2ELi4ELi3EEENS4_18smem_ptr_flag_bitsILi16EEENSU_INS5_IJNSA_ILi8EEESH_EEENS5_IJSH_SB_EEEEEEEvNS4_8identityES13_S1D_vS1E_EENS_8epilogue10collective6detail29Sm90TmaWarpSpecializedAdapterINS1H_15DefaultEpilogueISJ_SK_SK_NS1G_6thread17LinearCombinationISJ_Li1EffLNS1L_9ScaleType4KindE0ELNS_15FloatRoundStyleE2ESJ_EENS1_15EpilogueDefaultEEEEEvvEEEEvNT_6ParamsE:
        .type           _ZN7cutlass13device_kernelINS_4gemm6kernel13GemmUniversalIN4cute5tupleIJiiiiEEENS1_10collective13CollectiveMmaINS1_34MainloopSm90TmaGmmaWarpSpecializedILi2ENS5_IJNS4_1CILi1EEESB_SB_EEENS1_35KernelTmaWarpSpecializedCooperativeEEENS5_IJNSA_ILi128EEENSA_ILi256EEENSA_ILi32EEEEEENS_6half_tENS5_IJlSB_lEEESJ_SK_NS4_8TiledMMAINS4_8MMA_AtomIJNS4_4SM904GMMA26MMA_64x256x16_F32F16F16_SSILNSO_5MajorE0ELSQ_0ELNSO_7ScaleInE1ELSR_1EEEEEENS4_6LayoutINS5_IJNSA_ILi2EEESB_SB_EEENS5_IJSB_NSA_ILi0EEESX_EEEEENS5_IJNS4_10UnderscoreES10_S10_EEEEENS4_13SM90_TMA_LOADENS4_14ComposedLayoutINS4_7SwizzleILi2ELi4ELi3EEENS4_18smem_ptr_flag_bitsILi16EEENSU_INS5_IJNSA_ILi8EEESH_EEENS5_IJSH_SB_EEEEEEEvNS4_8identityES13_S1D_vS1E_EENS_8epilogue10collective6detail29Sm90TmaWarpSpecializedAdapterINS1H_15DefaultEpilogueISJ_SK_SK_NS1G_6thread17LinearCombinationISJ_Li1EffLNS1L_9ScaleType4KindE0ELNS_15FloatRoundStyleE2ESJ_EENS1_15EpilogueDefaultEEEEEvvEEEEvNT_6ParamsE,@function
        .size           _ZN7cutlass13device_kernelINS_4gemm6kernel13GemmUniversalIN4cute5tupleIJiiiiEEENS1_10collective13CollectiveMmaINS1_34MainloopSm90TmaGmmaWarpSpecializedILi2ENS5_IJNS4_1CILi1EEESB_SB_EEENS1_35KernelTmaWarpSpecializedCooperativeEEENS5_IJNSA_ILi128EEENSA_ILi256EEENSA_ILi32EEEEEENS_6half_tENS5_IJlSB_lEEESJ_SK_NS4_8TiledMMAINS4_8MMA_AtomIJNS4_4SM904GMMA26MMA_64x256x16_F32F16F16_SSILNSO_5MajorE0ELSQ_0ELNSO_7ScaleInE1ELSR_1EEEEEENS4_6LayoutINS5_IJNSA_ILi2EEESB_SB_EEENS5_IJSB_NSA_ILi0EEESX_EEEEENS5_IJNS4_10UnderscoreES10_S10_EEEEENS4_13SM90_TMA_LOADENS4_14ComposedLayoutINS4_7SwizzleILi2ELi4ELi3EEENS4_18smem_ptr_flag_bitsILi16EEENSU_INS5_IJNSA_ILi8EEESH_EEENS5_IJSH_SB_EEEEEEEvNS4_8identityES13_S1D_vS1E_EENS_8epilogue10collective6detail29Sm90TmaWarpSpecializedAdapterINS1H_15DefaultEpilogueISJ_SK_SK_NS1G_6thread17LinearCombinationISJ_Li1EffLNS1L_9ScaleType4KindE0ELNS_15FloatRoundStyleE2ESJ_EENS1_15EpilogueDefaultEEEEEvvEEEEvNT_6ParamsE,(.L_x_318 - _ZN7cutlass13device_kernelINS_4gemm6kernel13GemmUniversalIN4cute5tupleIJiiiiEEENS1_10collective13CollectiveMmaINS1_34MainloopSm90TmaGmmaWarpSpecializedILi2ENS5_IJNS4_1CILi1EEESB_SB_EEENS1_35KernelTmaWarpSpecializedCooperativeEEENS5_IJNSA_ILi128EEENSA_ILi256EEENSA_ILi32EEEEEENS_6half_tENS5_IJlSB_lEEESJ_SK_NS4_8TiledMMAINS4_8MMA_AtomIJNS4_4SM904GMMA26MMA_64x256x16_F32F16F16_SSILNSO_5MajorE0ELSQ_0ELNSO_7ScaleInE1ELSR_1EEEEEENS4_6LayoutINS5_IJNSA_ILi2EEESB_SB_EEENS5_IJSB_NSA_ILi0EEESX_EEEEENS5_IJNS4_10UnderscoreES10_S10_EEEEENS4_13SM90_TMA_LOADENS4_14ComposedLayoutINS4_7SwizzleILi2ELi4ELi3EEENS4_18smem_ptr_flag_bitsILi16EEENSU_INS5_IJNSA_ILi8EEESH_EEENS5_IJSH_SB_EEEEEEEvNS4_8identityES13_S1D_vS1E_EENS_8epilogue10collective6detail29Sm90TmaWarpSpecializedAdapterINS1H_15DefaultEpilogueISJ_SK_SK_NS1G_6thread17LinearCombinationISJ_Li1EffLNS1L_9ScaleType4KindE0ELNS_15FloatRoundStyleE2ESJ_EENS1_15EpilogueDefaultEEEEEvvEEEEvNT_6ParamsE)
        .other          _ZN7cutlass13device_kernelINS_4gemm6kernel13GemmUniversalIN4cute5tupleIJiiiiEEENS1_10collective13CollectiveMmaINS1_34MainloopSm90TmaGmmaWarpSpecializedILi2ENS5_IJNS4_1CILi1EEESB_SB_EEENS1_35KernelTmaWarpSpecializedCooperativeEEENS5_IJNSA_ILi128EEENSA_ILi256EEENSA_ILi32EEEEEENS_6half_tENS5_IJlSB_lEEESJ_SK_NS4_8TiledMMAINS4_8MMA_AtomIJNS4_4SM904GMMA26MMA_64x256x16_F32F16F16_SSILNSO_5MajorE0ELSQ_0ELNSO_7ScaleInE1ELSR_1EEEEEENS4_6LayoutINS5_IJNSA_ILi2EEESB_SB_EEENS5_IJSB_NSA_ILi0EEESX_EEEEENS5_IJNS4_10UnderscoreES10_S10_EEEEENS4_13SM90_TMA_LOADENS4_14ComposedLayoutINS4_7SwizzleILi2ELi4ELi3EEENS4_18smem_ptr_flag_bitsILi16EEENSU_INS5_IJNSA_ILi8EEESH_EEENS5_IJSH_SB_EEEEEEEvNS4_8identityES13_S1D_vS1E_EENS_8epilogue10collective6detail29Sm90TmaWarpSpecializedAdapterINS1H_15DefaultEpilogueISJ_SK_SK_NS1G_6thread17LinearCombinationISJ_Li1EffLNS1L_9ScaleType4KindE0ELNS_15FloatRoundStyleE2ESJ_EENS1_15EpilogueDefaultEEEEEvvEEEEvNT_6ParamsE,@"STO_CUDA_ENTRY STV_DEFAULT"
_ZN7cutlass13device_kernelINS_4gemm6kernel13GemmUniversalIN4cute5tupleIJiiiiEEENS1_10collective13CollectiveMmaINS1_34MainloopSm90TmaGmmaWarpSpecializedILi2ENS5_IJNS4_1CILi1EEESB_SB_EEENS1_35KernelTmaWarpSpecializedCooperativeEEENS5_IJNSA_ILi128EEENSA_ILi256EEENSA_ILi32EEEEEENS_6half_tENS5_IJlSB_lEEESJ_SK_NS4_8TiledMMAINS4_8MMA_AtomIJNS4_4SM904GMMA26MMA_64x256x16_F32F16F16_SSILNSO_5MajorE0ELSQ_0ELNSO_7ScaleInE1ELSR_1EEEEEENS4_6LayoutINS5_IJNSA_ILi2EEESB_SB_EEENS5_IJSB_NSA_ILi0EEESX_EEEEENS5_IJNS4_10UnderscoreES10_S10_EEEEENS4_13SM90_TMA_LOADENS4_14ComposedLayoutINS4_7SwizzleILi2ELi4ELi3EEENS4_18smem_ptr_flag_bitsILi16EEENSU_INS5_IJNSA_ILi8EEESH_EEENS5_IJSH_SB_EEEEEEEvNS4_8identityES13_S1D_vS1E_EENS_8epilogue10collective6detail29Sm90TmaWarpSpecializedAdapterINS1H_15DefaultEpilogueISJ_SK_SK_NS1G_6thread17LinearCombinationISJ_Li1EffLNS1L_9ScaleType4KindE0ELNS_15FloatRoundStyleE2ESJ_EENS1_15EpilogueDefaultEEEEEvvEEEEvNT_6ParamsE:
[----:B------:R-:W0:Y:S01]  /*0000*/  LDC R1, c[0x0][0x28] ;  /* 0x00000a00ff017b82 */ /* 0x000e220000000800 */
[----:B------:R-:W1:Y:S01]  /*0010*/  S2R R18, SR_TID.X ;  /* 0x0000000000127919 */ /* 0x000e620000002100 */
[----:B------:R-:W-:Y:S01]  /*0020*/  ELECT P0, URZ, PT ;  /* 0x00000000003f782f */ /* 0x000fe20003800000 */
[----:B------:R-:W-:Y:S01]  /*0030*/  BSSY B0, `(.L_x_0) ;  /* 0x000000f000007945 */ /* 0x000fe20003800000 */
[--C-:B-1----:R-:W-:Y:S02]  /*0040*/  SHF.R.U32.HI R0, RZ, 0x5, R18.reuse ;  /* 0x00000005ff007819 */ /* 0x102fe40000011612 */
[----:B------:R-:W-:-:S03]  /*0050*/  SHF.R.U32.HI R22, RZ, 0x7, R18 ;  /* 0x00000007ff167819 */ /* 0x000fc60000011612 */
[----:B------:R-:W1:Y:S04]  /*0060*/  SHFL.IDX PT, R5, R0, RZ, 0x1f ;  /* 0x00001fff00057589 */ /* 0x000e6800000e0000 */
[----:B------:R2:W3:Y:S01]  /*0070*/  SHFL.IDX PT, R8, R22, RZ, 0x1f ;  /* 0x00001fff16087589 */ /* 0x0004e200000e0000 */
[----:B-1----:R-:W-:-:S13]  /*0080*/  ISETP.NE.OR P0, PT, R5, RZ, !P0 ;  /* 0x000000ff0500720c */ /* 0x002fda0004705670 */
[----:B0-23--:R-:W-:Y:S05]  /*0090*/  @P0 BRA `(.L_x_1) ;  /* 0x0000000000200947 */ /* 0x00dfea0003800000 */
[----:B------:R-:W-:Y:S02]  /*00a0*/  ULDC.64 UR4, c[0x0][0x198] ;  /* 0x0000660000047ab9 */ /* 0x000fe40000000a00 */
[----:B------:R-:W-:Y:S02]  /*00b0*/  UIADD3 UR6, UP0, UR4, 0xf0, URZ ;  /* 0x000000f004067890 */ /* 0x000fe4000ff1e03f */
[----:B------:R-:W-:Y:S02]  /*00c0*/  UIADD3 UR4, UP1, UR4, 0x1f0, URZ ;  /* 0x000001f004047890 */ /* 0x000fe4000ff3e03f */
[----:B------:R-:W-:Y:S02]  /*00d0*/  UIADD3.X UR7, URZ, UR5, URZ, UP0, !UPT ;  /* 0x000000053f077290 */ /* 0x000fe400087fe43f */
[----:B------:R-:W-:-:S07]  /*00e0*/  UIADD3.X UR5, URZ, UR5, URZ, UP1, !UPT ;  /* 0x000000053f057290 */ /* 0x000fce0008ffe43f */
[----:B------:R0:W-:Y:S02]  /*00f0*/  UTMACCTL.PF [UR6] ;  /* 0x00000000060079b9 */ /* 0x0001e40008040000 */
[----:B------:R0:W-:Y:S02]  /*0100*/  UTMACCTL.PF [UR4] ;  /* 0x00000000040079b9 */ /* 0x0001e40008040000 */
[----:B0-----:R-:W-:Y:S01]  /*0110*/  NOP ;  /* 0x0000000000007918 */ /* 0x001fe20000000000 */
.L_x_1:
[----:B------:R-:W-:Y:S05]  /*0120*/  BSYNC B0 ;  /* 0x0000000000007941 */ /* 0x000fea0003800000 */
.L_x_0:
[----:B------:R-:W0:Y:S02]  /*0130*/  SHFL.IDX PT, R2, R0, RZ, 0x1f ;  /* 0x00001fff00027589 */ /* 0x000e2400000e0000 */
[----:B0-----:R-:W-:-:S13]  /*0140*/  ISETP.NE.AND P0, PT, R2, RZ, PT ;  /* 0x000000ff0200720c */ /* 0x001fda0003f05270 */
[----:B------:R-:W-:Y:S05]  /*0150*/  @P0 BRA `(.L_x_2) ;  /* 0x0000000000480947 */ /* 0x000fea0003800000 */
[----:B------:R-:W0:Y:S01]  /*0160*/  S2UR UR8, SR_CgaCtaId ;  /* 0x00000000000879c3 */ /* 0x000e220000008800 */
[----:B------:R-:W-:Y:S01]  /*0170*/  UMOV UR4, 0x400 ;  /* 0x0000040000047882 */ /* 0x000fe20000000000 */
[----:B------:R-:W-:Y:S01]  /*0180*/  UMOV UR5, 0x1 ;  /* 0x0000000100057882 */ /* 0x000fe20000000000 */
[----:B------:R-:W-:Y:S01]  /*0190*/  UMOV UR6, 0x100 ;  /* 0x0000010000067882 */ /* 0x000fe20000000000 */
[----:B------:R-:W-:Y:S01]  /*01a0*/  ELECT P0, URZ, PT ;  /* 0x00000000003f782f */ /* 0x000fe20003800000 */
[----:B------:R-:W-:-:S04]  /*01b0*/  UIADD3 UR6, -UR6, 0x100000, URZ ;  /* 0x0010000006067890 */ /* 0x000fc8000fffe13f */
[----:B------:R-:W-:Y:S02]  /*01c0*/  USHF.L.U32 UR7, UR6, 0xb, URZ ;  /* 0x0000000b06077899 */ /* 0x000fe4000800063f */
[----:B------:R-:W-:Y:S02]  /*01d0*/  USHF.L.U32 UR6, UR6, 0x1, URZ ;  /* 0x0000000106067899 */ /* 0x000fe4000800063f */
[----:B0-----:R-:W-:Y:S02]  /*01e0*/  ULEA UR8, UR8, UR4, 0x18 ;  /* 0x0000000408087291 */ /* 0x001fe4000f8ec03f */
[----:B------:R-:W-:-:S04]  /*01f0*/  UIADD3 UR4, -UR5, 0x100000, URZ ;  /* 0x0010000005047890 */ /* 0x000fc8000fffe13f */
[----:B------:R-:W-:Y:S02]  /*0200*/  USHF.L.U32 UR5, UR4, 0xb, URZ ;  /* 0x0000000b04057899 */ /* 0x000fe4000800063f */
[----:B------:R-:W-:Y:S01]  /*0210*/  USHF.L.U32 UR4, UR4, 0x1, URZ ;  /* 0x0000000104047899 */ /* 0x000fe2000800063f */
[----:B------:R-:W0:Y:S11]  /*0220*/  FENCE.VIEW.ASYNC.S ;  /* 0x00000000000073c6 */ /* 0x000e360000000000 */
[----:B0-----:R0:W1:Y:S01]  /*0230*/  SYNCS.EXCH.64 URZ, [UR8], UR4 ;  /* 0x00000004083f75b2 */ /* 0x0010620008000100 */
[----:B------:R0:W2:Y:S01]  /*0240*/  SYNCS.EXCH.64 URZ, [UR8+0x10], UR6 ;  /* 0x00001006083f75b2 */ /* 0x0000a20008000100 */
[----:B------:R0:W3:Y:S01]  /*0250*/  SYNCS.EXCH.64 URZ, [UR8+0x8], UR4 ;  /* 0x00000804083f75b2 */ /* 0x0000e20008000100 */
[----:B------:R0:W4:Y:S01]  /*0260*/  SYNCS.EXCH.64 URZ, [UR8+0x18], UR6 ;  /* 0x00001806083f75b2 */ /* 0x0001220008000100 */
[----:B------:R-:W-:Y:S01]  /*0270*/  NOP ;  /* 0x0000000000007918 */ /* 0x000fe20000000000 */
.L_x_2:
[----:B------:R-:W5:Y:S01]  /*0280*/  SHFL.IDX PT, R0, R0, RZ, 0x1f ;  /* 0x00001fff00007589 */ /* 0x000f6200000e0000 */
[----:B------:R-:W-:Y:S01]  /*0290*/  ELECT P0, URZ, PT ;  /* 0x00000000003f782f */ /* 0x000fe20003800000 */
[----:B------:R-:W1:Y:S01]  /*02a0*/  LDC R2, c[0x0][0x65c] ;  /* 0x00019700ff027b82 */ /* 0x000e620000000800 */
[----:B------:R-:W-:Y:S01]  /*02b0*/  SHF.R.S32.HI R6, RZ, 0x1f, R5 ;  /* 0x0000001fff067819 */ /* 0x000fe20000011405 */
[----:B------:R-:W2:Y:S01]  /*02c0*/  S2R R3, SR_CTAID.Y ;  /* 0x0000000000037919 */ /* 0x000ea20000002600 */
[----:B0-----:R-:W-:Y:S01]  /*02d0*/  UMOV UR4, 0x20 ;  /* 0x0000002000047882 */ /* 0x001fe20000000000 */
[----:B------:R-:W-:Y:S01]  /*02e0*/  ISETP.NE.AND P2, PT, R8, RZ, PT ;  /* 0x000000ff0800720c */ /* 0x000fe20003f45270 */
[----:B------:R-:W-:Y:S01]  /*02f0*/  NOP ;  /* 0x0000000000007918 */ /* 0x000fe20000000000 */
[----:B------:R-:W0:Y:S01]  /*0300*/  S2R R4, SR_CTAID.X ;  /* 0x0000000000047919 */ /* 0x000e220000002500 */
[----:B------:R-:W-:Y:S01]  /*0310*/  LEA.HI R6, R6, R5, RZ, 0x2 ;  /* 0x0000000506067211 */ /* 0x000fe200078f10ff */
[----:B------:R-:W-:Y:S01]  /*0320*/  NOP ;  /* 0x0000000000007918 */ /* 0x000fe20000000000 */
[----:B-----5:R-:W-:-:S02]  /*0330*/  ISETP.NE.OR P0, PT, R0, RZ, !P0 ;  /* 0x000000ff0000720c */ /* 0x020fc40004705670 */
[----:B-1----:R-:W-:-:S04]  /*0340*/  ISETP.NE.AND P3, PT, R2, 0x1, PT ;  /* 0x000000010200780c */ /* 0x002fc80003f65270 */
[----:B------:R-:W-:Y:S02]  /*0350*/  P2R R0, PR, RZ, 0x8 ;  /* 0x00000008ff007803 */ /* 0x000fe40000000000 */
[----:B------:R-:W-:-:S05]  /*0360*/  LOP3.LUT R0, R6, 0xfffffffc, RZ, 0xc0, !PT ;  /* 0xfffffffc06007812 */ /* 0x000fca00078ec0ff */
[----:B------:R-:W-:Y:S01]  /*0370*/  VOTEU.ALL UP0, P0 ;  /* 0x00000000003f7886 */ /* 0x000fe20000000000 */
[----:B------:R-:W-:Y:S01]  /*0380*/  IMAD.IADD R0, R5, 0x1, -R0 ;  /* 0x0000000105007824 */ /* 0x000fe200078e0a00 */
[----:B------:R-:W0:Y:S01]  /*0390*/  @P3 LDC R17, c[0x0][0x10] ;  /* 0x00000400ff113b82 */ /* 0x000e220000000800 */
[----:B------:R-:W-:Y:S01]  /*03a0*/  VOTEU.ALL UP1, P0 ;  /* 0x00000000003f7886 */ /* 0x000fe20000020000 */
[----:B--2---:R-:W-:Y:S01]  /*03b0*/  @P3 IMAD.MOV.U32 R6, RZ, RZ, R3 ;  /* 0x000000ffff063224 */ /* 0x004fe200078e0003 */
[----:B------:R-:W-:Y:S01]  /*03c0*/  @!UP0 UMOV UR6, 0x400 ;  /* 0x0000040000068882 */ /* 0x000fe20000000000 */
[----:B------:R-:W-:-:S04]  /*03d0*/  @!UP0 UIADD3 UR4, -UR4, 0x100000, URZ ;  /* 0x0010000004048890 */ /* 0x000fc8000fffe13f */
[----:B------:R-:W-:Y:S02]  /*03e0*/  @!UP0 USHF.L.U32 UR5, UR4, 0xb, URZ ;  /* 0x0000000b04058899 */ /* 0x000fe4000800063f */
[----:B------:R-:W-:Y:S01]  /*03f0*/  @!UP0 USHF.L.U32 UR4, UR4, 0x1, URZ ;  /* 0x0000000104048899 */ /* 0x000fe2000800063f */
[----:B------:R-:W-:Y:S02]  /*0400*/  @P3 IMAD.MOV.U32 R7, RZ, RZ, RZ ;  /* 0x000000ffff073224 */ /* 0x000fe400078e00ff */
[----:B------:R-:W-:Y:S01]  /*0410*/  IMAD.MOV.U32 R5, RZ, RZ, RZ ;  /* 0x000000ffff057224 */ /* 0x000fe200078e00ff */
[----:B------:R-:W1:Y:S01]  /*0420*/  @!UP0 S2UR UR7, SR_CgaCtaId ;  /* 0x00000000000789c3 */ /* 0x000e620000008800 */
[----:B------:R-:W-:-:S07]  /*0430*/  @P3 IMAD.MOV.U32 R11, RZ, RZ, RZ ;  /* 0x000000ffff0b3224 */ /* 0x000fce00078e00ff */
[----:B------:R-:W2:Y:S01]  /*0440*/  @!P3 LDC R9, c[0x0][0xc] ;  /* 0x00000300ff09bb82 */ /* 0x000ea20000000800 */
[----:B0-----:R-:W-:-:S04]  /*0450*/  @P3 IMAD.WIDE.U32 R16, R4, R17, R6 ;  /* 0x0000001104103225 */ /* 0x001fc800078e0006 */
[----:B------:R-:W-:Y:S01]  /*0460*/  @P3 IMAD.IADD R17, R17, 0x1, R11 ;  /* 0x0000000111113824 */ /* 0x000fe200078e020b */
[----:B-1----:R-:W-:Y:S01]  /*0470*/  @!UP0 ULEA UR6, UR7, UR6, 0x18 ;  /* 0x0000000607068291 */ /* 0x002fe2000f8ec03f */
[----:B------:R-:W-:Y:S01]  /*0480*/  VOTEU.ALL UP0, P0 ;  /* 0x00000000003f7886 */ /* 0x000fe20000000000 */
[----:B------:R-:W-:-:S04]  /*0490*/  ISETP.NE.AND P0, PT, R0, 0x3, PT ;  /* 0x000000030000780c */ /* 0x000fc80003f05270 */
[----:B------:R-:W-:Y:S01]  /*04a0*/  ISETP.EQ.OR P0, PT, R0, RZ, !P0 ;  /* 0x000000ff0000720c */ /* 0x000fe20004702670 */
[----:B--2---:R-:W-:-:S03]  /*04b0*/  @!P3 IMAD.WIDE.U32 R6, R9, R3, R4 ;  /* 0x000000030906b225 */ /* 0x004fc600078e0004 */
[C---:B------:R-:W-:Y:S01]  /*04c0*/  ISETP.EQ.AND P0, PT, R8.reuse, RZ, P0 ;  /* 0x000000ff0800720c */ /* 0x040fe20000702270 */
[----:B------:R-:W-:Y:S01]  /*04d0*/  VIADD R8, R8, 0xffffffff ;  /* 0xffffffff08087836 */ /* 0x000fe20000000000 */
[----:B------:R-:W0:Y:S02]  /*04e0*/  FENCE.VIEW.ASYNC.S ;  /* 0x00000000000073c6 */ /* 0x000e240000000000 */
[----:B0-----:R0:W3:Y:S01]  /*04f0*/  @!UP0 SYNCS.EXCH.64 URZ, [UR6+0x30], UR4 ;  /* 0x00003004063f85b2 */ /* 0x0010e20008000100 */
[----:B------:R-:W-:Y:S01]  /*0500*/  @!P3 IMAD.MOV.U32 R16, RZ, RZ, R6 ;  /* 0x000000ffff10b224 */ /* 0x000fe200078e0006 */
[----:B------:R-:W-:Y:S01]  /*0510*/  SEL R19, RZ, 0x1, !P0 ;  /* 0x00000001ff137807 */ /* 0x000fe20004000000 */
[----:B------:R-:W-:Y:S01]  /*0520*/  @!P3 IMAD.MOV.U32 R17, RZ, RZ, R7 ;  /* 0x000000ffff11b224 */ /* 0x000fe200078e0007 */
[----:B------:R-:W-:-:S04]  /*0530*/  ISETP.GE.U32.AND P1, PT, R8, 0x2, PT ;  /* 0x000000020800780c */ /* 0x000fc80003f26070 */
[----:B------:R-:W-:Y:S01]  /*0540*/  SEL R19, R19, 0x2, P1 ;  /* 0x0000000213137807 */ /* 0x000fe20000800000 */
[----:B------:R0:W3:Y:S01]  /*0550*/  @!UP1 SYNCS.EXCH.64 URZ, [UR6+0x38], UR4 ;  /* 0x00003804063f95b2 */ /* 0x0000e20008000100 */
[----:B------:R-:W-:Y:S01]  /*0560*/  NOP ;  /* 0x0000000000007918 */ /* 0x000fe20000000000 */
[----:B---34-:R-:W-:Y:S06]  /*0570*/  BAR.SYNC.DEFER_BLOCKING 0x0 ;  /* 0x0000000000007b1d */ /* 0x018fec0000010000 */
[----:B------:R-:W-:Y:S05]  /*0580*/  @!P2 BRA `(.L_x_3) ;  /* 0x0000009400d8a947 */ /* 0x000fea0003800000 */
[----:B------:R-:W-:-:S13]  /*0590*/  ISETP.GT.U32.AND P0, PT, R8, 0x1, PT ;  /* 0x000000010800780c */ /* 0x000fda0003f04070 */
[----:B0-----:R-:W-:Y:S05]  /*05a0*/  @P0 EXIT ;  /* 0x000000000000094d */ /* 0x001fea0003800000 */
[----:B------:R-:W-:Y:S01]  /*05b0*/  ULDC.64 UR4, c[0x0][0x650] ;  /* 0x0001940000047ab9 */ /* 0x000fe20000000a00 */
[----:B------:R-:W-:Y:S01]  /*05c0*/  PRMT R0, RZ, 0x7610, R0 ;  /* 0x00007610ff007816 */ /* 0x000fe20000000000 */
[----:B------:R-:W-:Y:S01]  /*05d0*/  IMAD.MOV.U32 R153, RZ, RZ, -0x1 ;  /* 0xffffffffff997424 */ /* 0x000fe200078e00ff */
[----:B------:R-:W-:Y:S01]  /*05e0*/  ISETP.GE.U32.AND P0, PT, R16, UR4, PT ;  /* 0x0000000410007c0c */ /* 0x000fe2000bf06070 */
[----:B------:R-:W-:Y:S02]  /*05f0*/  IMAD.MOV.U32 R152, RZ, RZ, -0x1 ;  /* 0xffffffffff987424 */ /* 0x000fe400078e00ff */
[----:B------:R-:W-:Y:S01]  /*0600*/  IMAD.MOV.U32 R23, RZ, RZ, -0x1 ;  /* 0xffffffffff177424 */ /* 0x000fe200078e00ff */
[----:B------:R-:W-:-:S13]  /*0610*/  ISETP.GE.U32.AND.EX P0, PT, R17, UR5, PT, P0 ;  /* 0x0000000511007c0c */ /* 0x000fda000bf06100 */
[----:B------:R-:W-:Y:S05]  /*0620*/  @P0 BRA `(.L_x_4) ;  /* 0x0000000400540947 */ /* 0x000fea0003800000 */
[----:B------:R-:W0:Y:S01]  /*0630*/  LDC.64 R14, c[0x0][0x628] ;  /* 0x00018a00ff0e7b82 */ /* 0x000e220000000a00 */
[----:B------:R-:W-:Y:S02]  /*0640*/  IMAD.MOV.U32 R6, RZ, RZ, R16 ;  /* 0x000000ffff067224 */ /* 0x000fe400078e0010 */
[----:B------:R-:W-:-:S05]  /*0650*/  IMAD.MOV.U32 R7, RZ, RZ, R17 ;  /* 0x000000ffff077224 */ /* 0x000fca00078e0011 */
[----:B------:R-:W1:Y:S08]  /*0660*/  LDC R0, c[0x0][0x630] ;  /* 0x00018c00ff007b82 */ /* 0x000e700000000800 */
[----:B------:R-:W2:Y:S01]  /*0670*/  LDC.64 R20, c[0x0][0x620] ;  /* 0x00018800ff147b82 */ /* 0x000ea20000000a00 */
[----:B0-----:R-:W-:-:S04]  /*0680*/  ISETP.NE.U32.AND P0, PT, R14, RZ, PT ;  /* 0x000000ff0e00720c */ /* 0x001fc80003f05070 */
[----:B------:R-:W-:-:S13]  /*0690*/  ISETP.NE.AND.EX P0, PT, R15, RZ, PT, P0 ;  /* 0x000000ff0f00720c */ /* 0x000fda0003f05300 */
[----:B-12---:R-:W-:Y:S05]  /*06a0*/  @!P0 BRA `(.L_x_5) ;  /* 0x0000000000288947 */ /* 0x006fea0003800000 */
[----:B------:R-:W0:Y:S02]  /*06b0*/  LDC R11, c[0x0][0x634] ;  /* 0x00018d00ff0b7b82 */ /* 0x000e240000000800 */
[----:B0-----:R-:W-:-:S05]  /*06c0*/  IADD3 R11, P0, R16, R11, RZ ;  /* 0x0000000b100b7210 */ /* 0x001fca0007f1e0ff */
[----:B------:R-:W-:-:S04]  /*06d0*/  IMAD.X R13, RZ, RZ, R17, P0 ;  /* 0x000000ffff0d7224 */ /* 0x000fc800000e0611 */
[----:B------:R-:W-:-:S04]  /*06e0*/  IMAD.WIDE.U32 R6, R13, R14, RZ ;  /* 0x0000000e0d067225 */ /* 0x000fc800078e00ff */
[----:B------:R-:W-:-:S04]  /*06f0*/  IMAD.WIDE.U32 R8, P0, R11, R15, R6 ;  /* 0x0000000f0b087225 */ /* 0x000fc80007800006 */
[----:B------:R-:W-:-:S04]  /*0700*/  IMAD.WIDE.U32 R6, R11, R14, RZ ;  /* 0x0000000e0b067225 */ /* 0x000fc800078e00ff */
[----:B------:R-:W-:Y:S01]  /*0710*/  IMAD.X R11, RZ, RZ, RZ, P0 ;  /* 0x000000ffff0b7224 */ /* 0x000fe200000e06ff */
[----:B------:R-:W-:Y:S01]  /*0720*/  IADD3 RZ, P0, R7, R8, RZ ;  /* 0x0000000807ff7210 */ /* 0x000fe20007f1e0ff */
[----:B------:R-:W-:-:S04]  /*0730*/  IMAD.MOV.U32 R10, RZ, RZ, R9 ;  /* 0x000000ffff0a7224 */ /* 0x000fc800078e0009 */
[----:B------:R-:W-:-:S08]  /*0740*/  IMAD.WIDE.U32.X R6, R13, R15, R10, P0 ;  /* 0x0000000f0d067225 */ /* 0x000fd000000e040a */
.L_x_5:
[-CC-:B------:R-:W-:Y:S01]  /*0750*/  SHF.R.U64 R23, R6, R0.reuse, R7.reuse ;  /* 0x0000000006177219 */ /* 0x180fe20000001207 */
[----:B------:R-:W0:Y:S01]  /*0760*/  LDC R10, c[0x0][0x618] ;  /* 0x00018600ff0a7b82 */ /* 0x000e220000000800 */
[----:B------:R-:W-:Y:S01]  /*0770*/  SHF.R.U32.HI R5, RZ, R0, R7 ;  /* 0x00000000ff057219 */ /* 0x000fe20000011607 */
[----:B------:R-:W-:Y:S01]  /*0780*/  ULDC UR4, c[0x0][0x150] ;  /* 0x0000540000047ab9 */ /* 0x000fe20000000800 */
[----:B------:R-:W-:Y:S02]  /*0790*/  IADD3 R9, P0, RZ, -R23, RZ ;  /* 0x80000017ff097210 */ /* 0x000fe40007f1e0ff */
[----:B------:R-:W-:-:S03]  /*07a0*/  I2FP.F32.U32 R0, R4 ;  /* 0x0000000400007245 */ /* 0x000fc60000201000 */
[----:B------:R-:W1:Y:S01]  /*07b0*/  LDC.64 R28, c[0x0][0x640] ;  /* 0x00019000ff1c7b82 */ /* 0x000e620000000a00 */
[----:B------:R-:W-:Y:S02]  /*07c0*/  IMAD.X R11, RZ, RZ, ~R5, P0 ;  /* 0x000000ffff0b7224 */ /* 0x000fe400000e0e05 */
[----:B------:R-:W-:Y:S01]  /*07d0*/  FMUL R0, R0, UR4 ;  /* 0x0000000400007c20 */ /* 0x000fe20008400000 */
[----:B------:R-:W-:Y:S01]  /*07e0*/  IMAD.WIDE.U32 R6, R9, R20, R16 ;  /* 0x0000001409067225 */ /* 0x000fe200078e0010 */
[----:B------:R-:W-:-:S03]  /*07f0*/  ULDC UR4, c[0x0][0x154] ;  /* 0x0000550000047ab9 */ /* 0x000fc60000000800 */
[----:B------:R-:W-:Y:S01]  /*0800*/  IMAD R8, R11, R20, RZ ;  /* 0x000000140b087224 */ /* 0x000fe200078e02ff */
[----:B------:R-:W2:Y:S01]  /*0810*/  LDC R5, c[0x0][0x144] ;  /* 0x00005100ff057b82 */ /* 0x000ea20000000800 */
[----:B------:R-:W3:Y:S02]  /*0820*/  F2I.U32.TRUNC.NTZ R0, R0 ;  /* 0x0000000000007305 */ /* 0x000ee4000020f000 */
[----:B------:R-:W-:-:S04]  /*0830*/  IMAD R9, R9, R21, R8 ;  /* 0x0000001509097224 */ /* 0x000fc800078e0208 */
[----:B------:R-:W-:Y:S01]  /*0840*/  IMAD.IADD R7, R7, 0x1, R9 ;  /* 0x0000000107077824 */ /* 0x000fe200078e0209 */
[----:B------:R-:W4:Y:S01]  /*0850*/  LDC R12, c[0x0][0x608] ;  /* 0x00018200ff0c7b82 */ /* 0x000f220000000800 */
[----:B------:R-:W-:-:S03]  /*0860*/  IMAD.MOV.U32 R9, RZ, RZ, -0x1 ;  /* 0xffffffffff097424 */ /* 0x000fc600078e00ff */
[-CC-:B0-----:R-:W-:Y:S02]  /*0870*/  SHF.R.U64 R20, R6, R10.reuse, R7.reuse ;  /* 0x0000000a06147219 */ /* 0x181fe40000001207 */
[----:B------:R-:W-:Y:S02]  /*0880*/  I2FP.F32.U32 R6, R3 ;  /* 0x0000000300067245 */ /* 0x000fe40000201000 */
[----:B------:R-:W0:Y:S01]  /*0890*/  LDC R26, c[0x0][0x658] ;  /* 0x00019600ff1a7b82 */ /* 0x000e220000000800 */
[----:B-1----:R-:W-:Y:S01]  /*08a0*/  ISETP.NE.U32.AND P0, PT, R28, RZ, PT ;  /* 0x000000ff1c00720c */ /* 0x002fe20003f05070 */
[----:B---3--:R-:W-:Y:S01]  /*08b0*/  IMAD.MOV R8, RZ, RZ, -R0 ;  /* 0x000000ffff087224 */ /* 0x008fe200078e0a00 */
[----:B------:R-:W-:Y:S01]  /*08c0*/  SHF.R.U32.HI R7, RZ, R10, R7 ;  /* 0x0000000aff077219 */ /* 0x000fe20000011607 */
[----:B------:R-:W-:Y:S01]  /*08d0*/  FMUL R6, R6, UR4 ;  /* 0x0000000406067c20 */ /* 0x000fe20008400000 */
[----:B------:R-:W-:-:S03]  /*08e0*/  ISETP.NE.AND.EX P0, PT, R29, RZ, PT, P0 ;  /* 0x000000ff1d00720c */ /* 0x000fc60003f05300 */
[----:B------:R-:W1:Y:S01]  /*08f0*/  LDC R14, c[0x0][0x148] ;  /* 0x00005200ff0e7b82 */ /* 0x000e620000000800 */
[----:B--2---:R-:W-:-:S07]  /*0900*/  IMAD R0, R5, R8, R4 ;  /* 0x0000000805007224 */ /* 0x004fce00078e0204 */
[----:B------:R-:W2:Y:S01]  /*0910*/  LDC R24, c[0x0][0x600] ;  /* 0x00018000ff187b82 */ /* 0x000ea20000000800 */
[-CC-:B----4-:R-:W-:Y:S02]  /*0920*/  SHF.R.U64 R30, R20, R12.reuse, R7.reuse ;  /* 0x0000000c141e7219 */ /* 0x190fe40000001207 */
[----:B------:R-:W-:Y:S01]  /*0930*/  SHF.R.U32.HI R5, RZ, R12, R7 ;  /* 0x0000000cff057219 */ /* 0x000fe20000011607 */
[----:B------:R-:W-:Y:S01]  /*0940*/  IMAD.MOV.U32 R7, RZ, RZ, 0x1 ;  /* 0x00000001ff077424 */ /* 0x000fe200078e00ff */
[----:B------:R3:W4:Y:S03]  /*0950*/  F2I.U32.TRUNC.NTZ R12, R6 ;  /* 0x00000006000c7305 */ /* 0x000726000020f000 */
[----:B------:R-:W1:Y:S01]  /*0960*/  LDC R15, c[0x0][0x648] ;  /* 0x00019200ff0f7b82 */ /* 0x000e620000000800 */
[-C--:B0-----:R-:W-:Y:S02]  /*0970*/  SHF.L.U32 R4, R9, R26.reuse, RZ ;  /* 0x0000001a09047219 */ /* 0x081fe400000006ff */
[----:B------:R-:W-:-:S02]  /*0980*/  SHF.R.U64 R32, R30, R26, R5 ;  /* 0x0000001a1e207219 */ /* 0x000fc40000001205 */
[----:B------:R-:W-:Y:S02]  /*0990*/  LOP3.LUT R11, RZ, R4, RZ, 0x33, !PT ;  /* 0x00000004ff0b7212 */ /* 0x000fe400078e33ff */
[-C--:B------:R-:W-:Y:S01]  /*09a0*/  SHF.R.U32.HI R5, RZ, R26.reuse, R5 ;  /* 0x0000001aff057219 */ /* 0x080fe20000011605 */
[----:B------:R-:W0:Y:S01]  /*09b0*/  LDC R21, c[0x0][0x638] ;  /* 0x00018e00ff157b82 */ /* 0x000e220000000800 */
[----:B------:R-:W-:Y:S01]  /*09c0*/  SHF.L.U32 R10, R7, R26, RZ ;  /* 0x0000001a070a7219 */ /* 0x000fe200000006ff */
[----:B------:R-:W-:-:S06]  /*09d0*/  IMAD.MOV.U32 R4, RZ, RZ, R32 ;  /* 0x000000ffff047224 */ /* 0x000fcc00078e0020 */
[----:B------:R-:W0:Y:S01]  /*09e0*/  LDC R153, c[0x0][0x610] ;  /* 0x00018400ff997b82 */ /* 0x000e220000000800 */
[----:B---34-:R-:W-:Y:S05]  /*09f0*/  @!P0 BRA `(.L_x_6) ;  /* 0x0000000000288947 */ /* 0x018fea0003800000 */
[----:B------:R-:W3:Y:S02]  /*0a00*/  LDC R9, c[0x0][0x64c] ;  /* 0x00019300ff097b82 */ /* 0x000ee40000000800 */
[----:B---3--:R-:W-:-:S05]  /*0a10*/  IADD3 R9, P0, R32, R9, RZ ;  /* 0x0000000920097210 */ /* 0x008fca0007f1e0ff */
        /* <DEDUP_REMOVED lines=8> */
.L_x_6:
[----:B-1----:R-:W-:Y:S01]  /*0aa0*/  SHF.R.U64 R4, R4, R15, R5 ;  /* 0x0000000f04047219 */ /* 0x002fe20000001205 */
[----:B--2---:R-:W-:Y:S01]  /*0ab0*/  VIADD R5, R24, 0xffffffff ;  /* 0xffffffff18057836 */ /* 0x004fe20000000000 */
[----:B------:R-:W-:Y:S01]  /*0ac0*/  LOP3.LUT R11, R30, R11, RZ, 0xc0, !PT ;  /* 0x0000000b1e0b7212 */ /* 0x000fe200078ec0ff */
[----:B------:R-:W-:Y:S02]  /*0ad0*/  IMAD.MOV R12, RZ, RZ, -R12 ;  /* 0x000000ffff0c7224 */ /* 0x000fe400078e0a0c */
[----:B------:R-:W-:Y:S02]  /*0ae0*/  IMAD.MOV R6, RZ, RZ, -R4 ;  /* 0x000000ffff067224 */ /* 0x000fe400078e0a04 */
[----:B------:R-:W-:Y:S01]  /*0af0*/  IMAD R11, R10, R4, R11 ;  /* 0x000000040a0b7224 */ /* 0x000fe200078e020b */
[----:B------:R-:W-:Y:S01]  /*0b00*/  LOP3.LUT R4, R20, R5, RZ, 0xc0, !PT ;  /* 0x0000000514047212 */ /* 0x000fe200078ec0ff */
[----:B------:R-:W-:Y:S02]  /*0b10*/  @P3 IMAD R0, R14, R12, R3 ;  /* 0x0000000c0e003224 */ /* 0x000fe400078e0203 */
[----:B0-----:R-:W-:-:S02]  /*0b20*/  IMAD R3, R6, R21, R32 ;  /* 0x0000001506037224 */ /* 0x001fc400078e0220 */
[----:B------:R-:W-:Y:S02]  /*0b30*/  IMAD R153, R11, R153, R0 ;  /* 0x000000990b997224 */ /* 0x000fe400078e0200 */
[----:B------:R-:W-:Y:S02]  /*0b40*/  IMAD R4, R3, R24, R4 ;  /* 0x0000001803047224 */ /* 0x000fe400078e0204 */
[----:B------:R-:W-:-:S03]  /*0b50*/  IMAD.MOV.U32 R0, RZ, RZ, 0x1 ;  /* 0x00000001ff007424 */ /* 0x000fc600078e00ff */
[----:B------:R-:W-:Y:S02]  /*0b60*/  SEL R152, R4, R153, !P3 ;  /* 0x0000009904987207 */ /* 0x000fe40005800000 */
[----:B------:R-:W-:-:S07]  /*0b70*/  SEL R153, R153, R4, !P3 ;  /* 0x0000000499997207 */ /* 0x000fce0005800000 */
.L_x_4:
[----:B------:R-:W-:-:S08]  /*0b80*/  NOP ;  /* 0x0000000000007918 */ /* 0x000fd00000000000 */
[----:B------:R-:W0:Y:S02]  /*0b90*/  USETMAXREG.TRY_ALLOC.CTAPOOL UP0, 0xe8 ;  /* 0x000000e8000079c8 */ /* 0x000e240008000600 */
[----:B0-----:R-:W-:-:S13]  /*0ba0*/  PLOP3.LUT P0, PT, PT, PT, UP0, 0x80, 0x0 ;  /* 0x000000000000781c */ /* 0x001fda0003f0f008 */
[----:B------:R-:W-:Y:S05]  /*0bb0*/  @!P0 BRA `(.L_x_4) ;  /* 0xfffffffc00f08947 */ /* 0x000fea000383ffff */
[----:B------:R-:W-:Y:S01]  /*0bc0*/  ULDC.64 UR4, c[0x0][0x598] ;  /* 0x0001660000047ab9 */ /* 0x000fe20000000a00 */
[----:B------:R-:W-:Y:S01]  /*0bd0*/  ULDC.64 UR36, c[0x0][0x208] ;  /* 0x0000820000247ab9 */ /* 0x000fe20000000a00 */
[----:B------:R-:W-:-:S04]  /*0be0*/  ISETP.NE.U32.AND P0, PT, RZ, UR4, PT ;  /* 0x00000004ff007c0c */ /* 0x000fc8000bf05070 */
[----:B------:R-:W-:-:S13]  /*0bf0*/  ISETP.NE.AND.EX P0, PT, RZ, UR5, PT, P0 ;  /* 0x00000005ff007c0c */ /* 0x000fda000bf05300 */
[----:B------:R-:W-:Y:S05]  /*0c00*/  @!P0 BRA `(.L_x_7) ;  /* 0x00000000001c8947 */ /* 0x000fea0003800000 */
[----:B------:R-:W0:Y:S02]  /*0c10*/  LDC.64 R4, c[0x0][0x598] ;  /* 0x00016600ff047b82 */ /* 0x000e240000000a00 */
[----:B0-----:R-:W2:Y:S02]  /*0c20*/  LDG.E.64 R4, desc[UR36][R4.64] ;  /* 0x0000002404047981 */ /* 0x001ea4000c1e1b00 */
[----:B--2---:R-:W-:-:S04]  /*0c30*/  ISETP.NE.U32.AND P0, PT, R4, RZ, PT ;  /* 0x000000ff0400720c */ /* 0x004fc80003f05070 */
[----:B------:R-:W-:-:S13]  /*0c40*/  ISETP.NE.AND.EX P0, PT, R5, RZ, PT, P0 ;  /* 0x000000ff0500720c */ /* 0x000fda0003f05300 */
[----:B------:R-:W-:Y:S05]  /*0c50*/  @!P0 BRA `(.L_x_7) ;  /* 0x0000000000088947 */ /* 0x000fea0003800000 */
[----:B------:R0:W5:Y:S01]  /*0c60*/  LD.E R154, desc[UR36][R4.64] ;  /* 0x00000024049a7980 */ /* 0x000162000c101900 */
[----:B------:R-:W-:Y:S05]  /*0c70*/  BRA `(.L_x_8) ;  /* 0x0000000000247947 */ /* 0x000fea0003800000 */
.L_x_7:
[----:B------:R-:W-:Y:S02]  /*0c80*/  ULDC.64 UR4, c[0x0][0x588] ;  /* 0x0001620000047ab9 */ /* 0x000fe40000000a00 */
[----:B------:R-:W-:-:S04]  /*0c90*/  ISETP.NE.U32.AND P0, PT, RZ, UR4, PT ;  /* 0x00000004ff007c0c */ /* 0x000fc8000bf05070 */
[----:B------:R-:W-:-:S13]  /*0ca0*/  ISETP.NE.AND.EX P0, PT, RZ, UR5, PT, P0 ;  /* 0x00000005ff007c0c */ /* 0x000fda000bf05300 */
[----:B------:R-:W-:Y:S05]  /*0cb0*/  @!P0 BRA `(.L_x_9) ;  /* 0x00000000000c8947 */ /* 0x000fea0003800000 */
[----:B------:R-:W0:Y:S02]  /*0cc0*/  LDC.64 R154, c[0x0][0x588] ;  /* 0x00016200ff9a7b82 */ /* 0x000e240000000a00 */
[----:B0-----:R1:W5:Y:S01]  /*0cd0*/  LDG.E R154, desc[UR36][R154.64] ;  /* 0x000000249a9a7981 */ /* 0x001362000c1e1900 */
[----:B------:R-:W-:Y:S05]  /*0ce0*/  BRA `(.L_x_8) ;  /* 0x0000000000087947 */ /* 0x000fea0003800000 */
.L_x_9:
[----:B------:R-:W-:Y:S02]  /*0cf0*/  ULDC UR4, c[0x0][0x580] ;  /* 0x0001600000047ab9 */ /* 0x000fe40000000800 */
[----:B------:R-:W-:-:S07]  /*0d00*/  IMAD.U32 R154, RZ, RZ, UR4 ;  /* 0x00000004ff9a7e24 */ /* 0x000fce000f8e00ff */
.L_x_8:
[----:B------:R-:W-:Y:S02]  /*0d10*/  ULDC.64 UR4, c[0x0][0x5a0] ;  /* 0x0001680000047ab9 */ /* 0x000fe40000000a00 */
[----:B------:R-:W-:-:S04]  /*0d20*/  ISETP.NE.U32.AND P0, PT, RZ, UR4, PT ;  /* 0x00000004ff007c0c */ /* 0x000fc8000bf05070 */
[----:B------:R-:W-:-:S13]  /*0d30*/  ISETP.NE.AND.EX P0, PT, RZ, UR5, PT, P0 ;  /* 0x00000005ff007c0c */ /* 0x000fda000bf05300 */
[----:B------:R-:W-:Y:S05]  /*0d40*/  @!P0 BRA `(.L_x_10) ;  /* 0x00000000001c8947 */ /* 0x000fea0003800000 */
[----:B0-----:R-:W0:Y:S02]  /*0d50*/  LDC.64 R4, c[0x0][0x5a0] ;  /* 0x00016800ff047b82 */ /* 0x001e240000000a00 */
[----:B0-----:R-:W2:Y:S02]  /*0d60*/  LDG.E.64 R4, desc[UR36][R4.64] ;  /* 0x0000002404047981 */ /* 0x001ea4000c1e1b00 */
[----:B--2---:R-:W-:-:S04]  /*0d70*/  ISETP.NE.U32.AND P0, PT, R4, RZ, PT ;  /* 0x000000ff0400720c */ /* 0x004fc80003f05070 */
[----:B------:R-:W-:-:S13]  /*0d80*/  ISETP.NE.AND.EX P0, PT, R5, RZ, PT, P0 ;  /* 0x000000ff0500720c */ /* 0x000fda0003f05300 */
[----:B------:R-:W-:Y:S05]  /*0d90*/  @!P0 BRA `(.L_x_10) ;  /* 0x0000000000088947 */ /* 0x000fea0003800000 */
[----:B-1----:R0:W5:Y:S01]  /*0da0*/  LD.E R155, desc[UR36][R4.64] ;  /* 0x00000024049b7980 */ /* 0x002162000c101900 */
[----:B------:R-:W-:Y:S05]  /*0db0*/  BRA `(.L_x_11) ;  /* 0x0000000000247947 */ /* 0x000fea0003800000 */
.L_x_10:
[----:B------:R-:W-:Y:S02]  /*0dc0*/  ULDC.64 UR4, c[0x0][0x590] ;  /* 0x0001640000047ab9 */ /* 0x000fe40000000a00 */
[----:B------:R-:W-:-:S04]  /*0dd0*/  ISETP.NE.U32.AND P0, PT, RZ, UR4, PT ;  /* 0x00000004ff007c0c */ /* 0x000fc8000bf05070 */
[----:B------:R-:W-:-:S13]  /*0de0*/  ISETP.NE.AND.EX P0, PT, RZ, UR5, PT, P0 ;  /* 0x00000005ff007c0c */ /* 0x000fda000bf05300 */
[----:B------:R-:W-:Y:S05]  /*0df0*/  @!P0 BRA `(.L_x_12) ;  /* 0x00000000000c8947 */ /* 0x000fea0003800000 */
[----:B0-----:R-:W1:Y:S02]  /*0e00*/  LDC.64 R4, c[0x0][0x590] ;  /* 0x00016400ff047b82 */ /* 0x001e640000000a00 */
[----:B-1----:R1:W5:Y:S01]  /*0e10*/  LDG.E R155, desc[UR36][R4.64] ;  /* 0x00000024049b7981 */ /* 0x002362000c1e1900 */
[----:B------:R-:W-:Y:S05]  /*0e20*/  BRA `(.L_x_11) ;  /* 0x0000000000087947 */ /* 0x000fea0003800000 */
.L_x_12:
[----:B------:R-:W-:Y:S02]  /*0e30*/  ULDC UR4, c[0x0][0x584] ;  /* 0x0001610000047ab9 */ /* 0x000fe40000000800 */
[----:B-1----:R-:W-:-:S07]  /*0e40*/  IMAD.U32 R155, RZ, RZ, UR4 ;  /* 0x00000004ff9b7e24 */ /* 0x002fce000f8e00ff */
.L_x_11:
[----:B------:R-:W-:-:S13]  /*0e50*/  LOP3.LUT P0, RZ, R0, 0xff, RZ, 0xc0, !PT ;  /* 0x000000ff00ff7812 */ /* 0x000fda000780c0ff */
[----:B------:R-:W-:Y:S05]  /*0e60*/  @!P0 EXIT ;  /* 0x000000000000894d */ /* 0x000fea0003800000 */
[----:B------:R-:W-:Y:S01]  /*0e70*/  ULDC UR4, c[0x0][0x28c] ;  /* 0x0000a30000047ab9 */ /* 0x000fe20000000800 */
[----:B------:R-:W-:Y:S01]  /*0e80*/  LOP3.LUT R158, R19, 0x1, RZ, 0xfc, !PT ;  /* 0x00000001139e7812 */ /* 0x000fe200078efcff */
[----:B------:R-:W-:Y:S01]  /*0e90*/  UIADD3 UR4, UR4, 0x1f, URZ ;  /* 0x0000001f04047890 */ /* 0x000fe2000fffe03f */
[----:B------:R-:W-:Y:S01]  /*0ea0*/  UMOV UR38, URZ ;  /* 0x0000003f00267c82 */ /* 0x000fe20008000000 */
[----:B------:R-:W-:Y:S02]  /*0eb0*/  UMOV UR39, URZ ;  /* 0x0000003f00277c82 */ /* 0x000fe40008000000 */
[----:B------:R-:W-:-:S04]  /*0ec0*/  USHF.R.S32.HI UR5, URZ, 0x1f, UR4 ;  /* 0x0000001f3f057899 */ /* 0x000fc80008011404 */
[----:B------:R-:W-:-:S04]  /*0ed0*/  ULEA.HI UR5, UR5, UR4, URZ, 0x5 ;  /* 0x0000000405057291 */ /* 0x000fc8000f8f283f */
[----:B------:R-:W-:-:S12]  /*0ee0*/  USHF.R.S32.HI UR40, URZ, 0x5, UR5 ;  /* 0x000000053f287899 */ /* 0x000fd80008011405 */
.L_x_286:
[----:B------:R-:W-:Y:S01]  /*0ef0*/  LOP3.LUT R0, R18, 0x80, RZ, 0xc0, !PT ;  /* 0x0000008012007812 */ /* 0x000fe200078ec0ff */
[----:B--2---:R-:W2:Y:S01]  /*0f00*/  S2UR UR7, SR_CgaCtaId ;  /* 0x00000000000779c3 */ /* 0x004ea20000008800 */
[----:B------:R-:W-:Y:S02]  /*0f10*/  UMOV UR6, 0x400 ;  /* 0x0000040000067882 */ /* 0x000fe40000000000 */
[----:B------:R-:W-:-:S06]  /*0f20*/  SHF.R.U32.HI R0, RZ, 0x7, R0 ;  /* 0x00000007ff007819 */ /* 0x000fcc0000011600 */
[----:B---3--:R-:W3:Y:S01]  /*0f30*/  SHFL.IDX PT, R0, R0, RZ, 0x1f ;  /* 0x00001fff00007589 */ /* 0x008ee200000e0000 */
[----:B--2---:R-:W-:Y:S01]  /*0f40*/  ULEA UR42, UR7, UR6, 0x18 ;  /* 0x00000006072a7291 */ /* 0x004fe2000f8ec03f */
[----:B---3--:R-:W-:-:S13]  /*0f50*/  R2UR UR4, R0 ;  /* 0x00000000000472ca */ /* 0x008fda00000e0000 */
[----:B------:R-:W-:-:S04]  /*0f60*/  ULEA.HI UR5, UR4, UR4, URZ, 0x1 ;  /* 0x0000000404057291 */ /* 0x000fc8000f8f083f */
[----:B------:R-:W-:-:S04]  /*0f70*/  ULOP3.LUT UR5, UR5, 0xffffe, URZ, 0xc0, !UPT ;  /* 0x000ffffe05057892 */ /* 0x000fc8000f8ec03f */
[----:B------:R-:W-:-:S03]  /*0f80*/  UIADD3 UR5, UR4, -UR5, URZ ;  /* 0x8000000504057290 */ /* 0x000fc6000fffe03f */
[----:B------:R-:W-:Y:S01]  /*0f90*/  ULDC UR4, c[0x0][0x28c] ;  /* 0x0000a30000047ab9 */ /* 0x000fe20000000800 */
[----:B------:R-:W-:Y:S01]  /*0fa0*/  ULEA UR5, UR5, UR42, 0xc ;  /* 0x0000002a05057291 */ /* 0x000fe2000f8e603f */
[----:B------:R-:W-:-:S03]  /*0fb0*/  ISETP.LT.AND P0, PT, RZ, UR4, PT ;  /* 0x00000004ff007c0c */ /* 0x000fc6000bf01270 */
[----:B------:R-:W-:-:S04]  /*0fc0*/  UIADD3 UR5, UR5, 0x100, URZ ;  /* 0x0000010005057890 */ /* 0x000fc8000fffe03f */
[----:B------:R-:W-:-:S04]  /*0fd0*/  USHF.R.U32.HI UR5, URZ, 0x4, UR5 ;  /* 0x000000043f057899 */ /* 0x000fc80008011605 */
[----:B------:R-:W-:Y:S02]  /*0fe0*/  ULOP3.LUT UR41, UR5, 0x3fff, URZ, 0xc0, !UPT ;  /* 0x00003fff05297892 */ /* 0x000fe4000f8ec03f */
[----:B-1----:R-:W-:Y:S10]  /*0ff0*/  @P0 BRA `(.L_x_13) ;  /* 0x0000000000400947 */ /* 0x002ff40003800000 */
[----:B------:R-:W-:Y:S01]  /*1000*/  MOV R0, 0x0 ;  /* 0x0000000000007802 */ /* 0x000fe20000000f00 */
[----:B------:R-:W-:Y:S01]  /*1010*/  ULDC.64 UR4, c[0x4][0x68] ;  /* 0x01001a0000047ab9 */ /* 0x000fe20000000a00 */
[----:B------:R-:W-:Y:S01]  /*1020*/  ULDC.64 UR6, c[0x4][0x8] ;  /* 0x0100020000067ab9 */ /* 0x000fe20000000a00 */
[----:B01----:R-:W-:Y:S01]  /*1030*/  IMAD.U32 R4, RZ, RZ, UR4 ;  /* 0x00000004ff047e24 */ /* 0x003fe2000f8e00ff */
[----:B------:R0:W1:Y:S01]  /*1040*/  LDC.64 R14, c[0x4][R0] ;  /* 0x01000000000e7b82 */ /* 0x0000620000000a00 */
[----:B------:R-:W-:Y:S01]  /*1050*/  IMAD.U32 R5, RZ, RZ, UR5 ;  /* 0x00000005ff057e24 */ /* 0x000fe2000f8e00ff */
[----:B------:R-:W-:Y:S01]  /*1060*/  ULDC.64 UR4, c[0x4][0x70] ;  /* 0x01001c0000047ab9 */ /* 0x000fe20000000a00 */
[----:B------:R-:W-:Y:S02]  /*1070*/  IMAD.U32 R10, RZ, RZ, UR6 ;  /* 0x00000006ff0a7e24 */ /* 0x000fe4000f8e00ff */
[----:B------:R-:W-:Y:S02]  /*1080*/  IMAD.U32 R6, RZ, RZ, UR4 ;  /* 0x00000004ff067e24 */ /* 0x000fe4000f8e00ff */
[----:B------:R-:W-:-:S02]  /*1090*/  IMAD.U32 R7, RZ, RZ, UR5 ;  /* 0x00000005ff077e24 */ /* 0x000fc4000f8e00ff */
[----:B------:R-:W-:Y:S02]  /*10a0*/  IMAD.U32 R11, RZ, RZ, UR7 ;  /* 0x00000007ff0b7e24 */ /* 0x000fe4000f8e00ff */
[----:B------:R-:W-:Y:S02]  /*10b0*/  IMAD.MOV.U32 R8, RZ, RZ, 0x1e1 ;  /* 0x000001e1ff087424 */ /* 0x000fe400078e00ff */
[----:B------:R-:W-:Y:S02]  /*10c0*/  IMAD.MOV.U32 R12, RZ, RZ, 0x1 ;  /* 0x00000001ff0c7424 */ /* 0x000fe400078e00ff */
[----:B0-----:R-:W-:-:S07]  /*10d0*/  IMAD.MOV.U32 R13, RZ, RZ, RZ ;  /* 0x000000ffff0d7224 */ /* 0x001fce00078e00ff */
[----:B------:R-:W-:-:S07]  /*10e0*/  LEPC R20, `(.L_x_13) ;  /* 0x000000001014794e */ /* 0x000fce0000000000 */
[----:B-1---5:R-:W-:Y:S05]  /*10f0*/  CALL.ABS.NOINC R14 ;  /* 0x000000000e007343 */ /* 0x022fea0003c00000 */
.L_x_13:
[----:B------:R-:W-:-:S13]  /*1100*/  ISETP.NE.AND P0, PT, R158, 0x3, PT ;  /* 0x000000039e00780c */ /* 0x000fda0003f05270 */
[----:B------:R-:W-:Y:S05]  /*1110*/  @!P0 BRA `(.L_x_14) ;  /* 0x0000000000048947 */ /* 0x000fea0003800000 */
[----:B------:R-:W-:Y:S01]  /*1120*/  BPT.TRAP 0x1 ;  /* 0x000000040000795c */ /* 0x000fe20000300000 */
.L_x_14:
[----:B------:R-:W-:Y:S02]  /*1130*/  IMAD.U32 R3, RZ, RZ, UR39 ;  /* 0x00000027ff037e24 */ /* 0x000fe4000f8e00ff */
[----:B------:R-:W-:-:S03]  /*1140*/  IMAD.U32 R0, RZ, RZ, UR38 ;  /* 0x00000026ff007e24 */ /* 0x000fc6000f8e00ff */
[----:B------:R-:W-:Y:S02]  /*1150*/  LEA R3, R3, UR42, 0x3 ;  /* 0x0000002a03037c11 */ /* 0x000fe4000f8e18ff */
[----:B------:R-:W-:-:S04]  /*1160*/  SHF.L.U32 R0, R0, 0x1f, RZ ;  /* 0x0000001f00007819 */ /* 0x000fc800000006ff */
[----:B------:R2:W3:Y:S01]  /*1170*/  SYNCS.PHASECHK.TRANS64.TRYWAIT P1, [R3+URZ], R0 ;  /* 0x00000000030075a7 */ /* 0x0004e2000802017f */
[----:B------:R-:W-:Y:S05]  /*1180*/  @!P0 BRA `(.L_x_15) ;  /* 0x0000000000048947 */ /* 0x000fea0003800000 */
[----:B------:R-:W-:Y:S01]  /*1190*/  BPT.TRAP 0x1 ;  /* 0x000000040000795c */ /* 0x000fe20000300000 */
.L_x_15:
[----:B---3--:R-:W-:Y:S05]  /*11a0*/  @P1 BRA `(.L_x_16) ;  /* 0x0000000000081947 */ /* 0x008fea0003800000 */
[----:B------:R-:W3:Y:S02]  /*11b0*/  SYNCS.PHASECHK.TRANS64.TRYWAIT P1, [R3+URZ], R0 ;  /* 0x00000000030075a7 */ /* 0x000ee4000802017f */
[----:B---3--:R-:W-:Y:S05]  /*11c0*/  @!P1 BRA `(.L_x_17) ;  /* 0x000000a000109947 */ /* 0x008fea0003800000 */
.L_x_16:
[----:B------:R-:W-:-:S04]  /*11d0*/  UISETP.LT.AND UP0, UPT, UR40, 0x1, UPT ;  /* 0x000000012800788c */ /* 0x000fc8000bf01270 */
[----:B------:R-:W-:-:S04]  /*11e0*/  USEL UR4, UR40, 0x1, UP0 ;  /* 0x0000000128047887 */ /* 0x000fc80008000000 */
[----:B------:R-:W-:-:S06]  /*11f0*/  UIADD3 UR4, UR40, -UR4, URZ ;  /* 0x8000000428047290 */ /* 0x000fcc000fffe03f */
[----:B--23--:R-:W-:Y:S01]  /*1200*/  IMAD.U32 R0, RZ, RZ, UR4 ;  /* 0x00000004ff007e24 */ /* 0x00cfe2000f8e00ff */
[----:B------:R-:W-:Y:S05]  /*1210*/  WARPSYNC.ALL ;  /* 0x0000000000007948 */ /* 0x000fea0003800000 */
[----:B------:R-:W-:Y:S01]  /*1220*/  ISETP.GE.AND P1, PT, R0, 0x1, PT ;  /* 0x000000010000780c */ /* 0x000fe20003f26270 */
[----:B------:R-:W-:Y:S01]  /*1230*/  UIADD3 UR4, UR42, 0x4100, URZ ;  /* 0x000041002a047890 */ /* 0x000fe2000fffe03f */
[----:B------:R-:W-:Y:S01]  /*1240*/  WARPGROUP.ARRIVE ;  /* 0x00000000000079c5 */ /* 0x000fe20000000000 */
[----:B------:R-:W-:Y:S02]  /*1250*/  ULOP3.LUT UR41, UR41, 0x10000, URZ, 0xfc, !UPT ;  /* 0x0001000029297892 */ /* 0x000fe4000f8efc3f */
[----:B------:R-:W-:Y:S01]  /*1260*/  USHF.R.U32.HI UR4, URZ, 0x4, UR4 ;  /* 0x000000043f047899 */ /* 0x000fe20008011604 */
[----:B------:R-:W-:Y:S01]  /*1270*/  UMOV UR5, 0x80000020 ;  /* 0x8000002000057882 */ /* 0x000fe20000000000 */
[----:B------:R-:W-:-:S02]  /*1280*/  UMOV UR7, 0x80000020 ;  /* 0x8000002000077882 */ /* 0x000fc40000000000 */
[----:B------:R-:W-:-:S04]  /*1290*/  ULOP3.LUT UR4, UR4, 0x3fff, URZ, 0xc0, !UPT ;  /* 0x00003fff04047892 */ /* 0x000fc8000f8ec03f */
[----:B------:R-:W-:Y:S02]  /*12a0*/  ULOP3.LUT UR10, UR4, 0x10000, URZ, 0xfc, !UPT ;  /* 0x00010000040a7892 */ /* 0x000fe4000f8efc3f */
[----:B------:R-:W-:Y:S02]  /*12b0*/  ULEA UR4, UR39, UR41, 0x9 ;  /* 0x0000002927047291 */ /* 0x000fe4000f8e483f */
[----:B------:R-:W-:-:S09]  /*12c0*/  ULEA UR6, UR39, UR10, 0xa ;  /* 0x0000000a27067291 */ /* 0x000fd2000f8e503f */
[----:B------:R-:W-:Y:S01]  /*12d0*/  HGMMA.64x256x16.F32 R24, gdesc[UR4], RZ, !UPT, gsb0 ;  /* 0x03e00000041879f0 */ /* 0x000fe2000c0008ff */
[----:B------:R-:W-:Y:S02]  /*12e0*/  UIADD3 UR4, UR4, 0x2, URZ ;  /* 0x0000000204047890 */ /* 0x000fe4000fffe03f */
[----:B------:R-:W-:Y:S01]  /*12f0*/  UIADD3 UR6, UR6, 0x2, URZ ;  /* 0x0000000206067890 */ /* 0x000fe2000fffe03f */
[----:B------:R-:W-:Y:S01]  /*1300*/  UMOV UR5, 0x80000020 ;  /* 0x8000002000057882 */ /* 0x000fe20000000000 */
[----:B------:R-:W-:Y:S01]  /*1310*/  UMOV UR7, 0x80000020 ;  /* 0x8000002000077882 */ /* 0x000fe20000000000 */
[----:B------:R-:W-:Y:S02]  /*1320*/  WARPGROUP.DEPBAR.LE gsb0, 0x0 ;  /* 0x00008000000079c5 */ /* 0x000fe40000010000 */
[----:B------:R-:W-:-:S15]  /*1330*/  WARPGROUP.ARRIVE ;  /* 0x00000000000079c5 */ /* 0x000fde0000000000 */
[----:B------:R-:W-:-:S05]  /*1340*/  NOP ;  /* 0x0000000000007918 */ /* 0x000fca0000000000 */
[----:B------:R-:W-:Y:S03]  /*1350*/  HGMMA.64x256x16.F32 R24, gdesc[UR4], R24, gsb0 ;  /* 0x03e00000041879f0 */ /* 0x000fe60008000818 */
[----:B------:R-:W-:Y:S02]  /*1360*/  WARPGROUP.DEPBAR.LE gsb0, 0x0 ;  /* 0x00008000000079c5 */ /* 0x000fe40000010000 */
[----:B------:R-:W-:Y:S05]  /*1370*/  @!P1 BRA `(.L_x_18) ;  /* 0x0000000000dc9947 */ /* 0x000fea0003800000 */
[----:B------:R-:W-:Y:S02]  /*1380*/  UIADD3 UR4, UR39, 0x1, URZ ;  /* 0x0000000127047890 */ /* 0x000fe4000fffe03f */
[----:B------:R-:W-:Y:S02]  /*1390*/  UMOV UR9, UR39 ;  /* 0x0000002700097c82 */ /* 0x000fe40008000000 */
[----:B------:R-:W-:-:S04]  /*13a0*/  UISETP.NE.AND UP0, UPT, UR4, 0x2, UPT ;  /* 0x000000020400788c */ /* 0x000fc8000bf05270 */
[----:B------:R-:W-:Y:S02]  /*13b0*/  USEL UR5, URZ, 0x1, UP0 ;  /* 0x000000013f057887 */ /* 0x000fe40008000000 */
[----:B------:R-:W-:Y:S02]  /*13c0*/  USEL UR8, UR4, URZ, UP0 ;  /* 0x0000003f04087287 */ /* 0x000fe40008000000 */
[----:B------:R-:W-:-:S06]  /*13d0*/  ULOP3.LUT UR5, UR38, UR5, URZ, 0x3c, !UPT ;  /* 0x0000000526057292 */ /* 0x000fcc000f8e3c3f */
[----:B01----:R-:W-:-:S07]  /*13e0*/  IMAD.U32 R5, RZ, RZ, UR5 ;  /* 0x00000005ff057e24 */ /* 0x003fce000f8e00ff */
.L_x_25:
[----:B01----:R-:W-:Y:S05]  /*13f0*/  @!P0 BRA `(.L_x_19) ;  /* 0x0000000000048947 */ /* 0x003fea0003800000 */
[----:B------:R-:W-:Y:S01]  /*1400*/  BPT.TRAP 0x1 ;  /* 0x000000040000795c */ /* 0x000fe20000300000 */
.L_x_19:
[----:B------:R-:W0:Y:S01]  /*1410*/  S2UR UR5, SR_CgaCtaId ;  /* 0x00000000000579c3 */ /* 0x000e220000008800 */
[----:B------:R-:W-:Y:S01]  /*1420*/  UMOV UR4, 0x400 ;  /* 0x0000040000047882 */ /* 0x000fe20000000000 */
[----:B------:R-:W-:Y:S01]  /*1430*/  SHF.L.U32 R3, R5, 0x1f, RZ ;  /* 0x0000001f05037819 */ /* 0x000fe200000006ff */
[----:B0-----:R-:W-:-:S04]  /*1440*/  ULEA UR11, UR5, UR4, 0x18 ;  /* 0x00000004050b7291 */ /* 0x001fc8000f8ec03f */
[----:B------:R-:W-:-:S09]  /*1450*/  ULEA UR4, UR8, UR11, 0x3 ;  /* 0x0000000b08047291 */ /* 0x000fd2000f8e183f */
[----:B------:R0:W1:Y:S01]  /*1460*/  SYNCS.PHASECHK.TRANS64.TRYWAIT P1, [UR4], R3 ;  /* 0x00000003ff0075a7 */ /* 0x0000620008020144 */
[----:B------:R-:W-:Y:S05]  /*1470*/  @!P0 BRA `(.L_x_20) ;  /* 0x0000000000048947 */ /* 0x000fea0003800000 */
[----:B------:R-:W-:Y:S01]  /*1480*/  BPT.TRAP 0x1 ;  /* 0x000000040000795c */ /* 0x000fe20000300000 */
.L_x_20:
[----:B-1----:R-:W-:Y:S05]  /*1490*/  @P1 BRA `(.L_x_21) ;  /* 0x0000000000081947 */ /* 0x002fea0003800000 */
[----:B------:R-:W1:Y:S02]  /*14a0*/  SYNCS.PHASECHK.TRANS64.TRYWAIT P1, [UR4], R3 ;  /* 0x00000003ff0075a7 */ /* 0x000e640008020144 */
[----:B-1----:R-:W-:Y:S05]  /*14b0*/  @!P1 BRA `(.L_x_22) ;  /* 0x0000009c00689947 */ /* 0x002fea0003800000 */
.L_x_21:
[----:B------:R-:W-:Y:S01]  /*14c0*/  ULEA UR4, UR8, UR41, 0x9 ;  /* 0x0000002908047291 */ /* 0x000fe2000f8e483f */
[----:B------:R-:W-:Y:S01]  /*14d0*/  WARPGROUP.ARRIVE ;  /* 0x00000000000079c5 */ /* 0x000fe20000000000 */
[----:B------:R-:W-:Y:S01]  /*14e0*/  ULEA UR6, UR8, UR10, 0xa ;  /* 0x0000000a08067291 */ /* 0x000fe2000f8e503f */
[----:B------:R-:W-:Y:S01]  /*14f0*/  UMOV UR5, 0x80000020 ;  /* 0x8000002000057882 */ /* 0x000fe20000000000 */
[----:B------:R-:W-:-:S07]  /*1500*/  UMOV UR7, 0x80000020 ;  /* 0x8000002000077882 */ /* 0x000fce0000000000 */
[----:B------:R-:W-:Y:S01]  /*1510*/  HGMMA.64x256x16.F32 R24, gdesc[UR4], R24, gsb0 ;  /* 0x03e00000041879f0 */ /* 0x000fe20008000818 */
        /* <DEDUP_REMOVED lines=10> */
[----:B------:R-:W-:Y:S01]  /*15c0*/  BPT.TRAP 0x1 ;  /* 0x000000040000795c */ /* 0x000fe20000300000 */
.L_x_23:
[----:B------:R-:W-:Y:S01]  /*15d0*/  ULEA UR4, UR9, UR11, 0x3 ;  /* 0x0000000b09047291 */ /* 0x000fe2000f8e183f */
[----:B------:R-:W-:-:S03]  /*15e0*/  ISETP.GT.U32.AND P1, PT, R19, 0x1, PT ;  /* 0x000000011300780c */ /* 0x000fc60003f24070 */
[----:B------:R-:W-:-:S04]  /*15f0*/  UIADD3 UR4, UR4, 0x10, URZ ;  /* 0x0000001004047890 */ /* 0x000fc8000fffe03f */
[----:B------:R-:W-:-:S09]  /*1600*/  UPRMT UR4, URZ, 0x654, UR4 ;  /* 0x000006543f047896 */ /* 0x000fd20008000004 */
[----:B------:R-:W-:Y:S01]  /*1610*/  SYNCS.ARRIVE.TRANS64.RED.A1T0 RZ, [UR4], RZ ;  /* 0x000000ffffff79a7 */ /* 0x000fe20008100404 */
[----:B------:R-:W-:Y:S05]  /*1620*/  @P1 BRA `(.L_x_24) ;  /* 0x0000000000041947 */ /* 0x000fea0003800000 */
[----:B------:R-:W-:Y:S01]  /*1630*/  BPT.TRAP 0x1 ;  /* 0x000000040000795c */ /* 0x000fe20000300000 */
.L_x_24:
[----:B------:R-:W-:Y:S01]  /*1640*/  UIADD3 UR8, UR8, 0x1, URZ ;  /* 0x0000000108087890 */ /* 0x000fe2000fffe03f */
[C---:B------:R-:W-:Y:S01]  /*1650*/  ISETP.GT.AND P1, PT, R0.reuse, 0x1, PT ;  /* 0x000000010000780c */ /* 0x040fe20003f24270 */
[----:B------:R-:W-:Y:S01]  /*1660*/  UIADD3 UR9, UR9, 0x1, URZ ;  /* 0x0000000109097890 */ /* 0x000fe2000fffe03f */
[----:B------:R-:W-:Y:S01]  /*1670*/  VIADD R0, R0, 0xffffffff ;  /* 0xffffffff00007836 */ /* 0x000fe20000000000 */
[----:B------:R-:W-:Y:S02]  /*1680*/  UISETP.NE.AND UP0, UPT, UR8, 0x2, UPT ;  /* 0x000000020800788c */ /* 0x000fe4000bf05270 */
[----:B------:R-:W-:Y:S02]  /*1690*/  UISETP.NE.AND UP1, UPT, UR9, 0x2, UPT ;  /* 0x000000020900788c */ /* 0x000fe4000bf25270 */
[----:B------:R-:W-:Y:S02]  /*16a0*/  USEL UR4, URZ, 0x1, UP0 ;  /* 0x000000013f047887 */ /* 0x000fe40008000000 */
[----:B------:R-:W-:-:S02]  /*16b0*/  USEL UR8, UR8, URZ, UP0 ;  /* 0x0000003f08087287 */ /* 0x000fc40008000000 */
[----:B------:R-:W-:Y:S02]  /*16c0*/  USEL UR9, UR9, URZ, UP1 ;  /* 0x0000003f09097287 */ /* 0x000fe40008800000 */
[----:B------:R-:W-:Y:S01]  /*16d0*/  LOP3.LUT R5, R5, UR4, RZ, 0x3c, !PT ;  /* 0x0000000405057c12 */ /* 0x000fe2000f8e3cff */
[----:B------:R-:W-:Y:S09]  /*16e0*/  @P1 BRA `(.L_x_25) ;  /* 0xfffffffc00401947 */ /* 0x000ff2000383ffff */
.L_x_18:
[----:B------:R-:W2:Y:S02]  /*16f0*/  LDC R0, c[0x0][0x28c] ;  /* 0x0000a300ff007b82 */ /* 0x000ea40000000800 */
[----:B--2---:R-:W-:-:S13]  /*1700*/  ISETP.GE.AND P1, PT, R0, 0x1, PT ;  /* 0x000000010000780c */ /* 0x004fda0003f26270 */
[----:B------:R-:W-:Y:S05]  /*1710*/  @!P1 BRA `(.L_x_26) ;  /* 0x0000000000409947 */ /* 0x000fea0003800000 */
[----:B------:R-:W-:Y:S05]  /*1720*/  @!P0 BRA `(.L_x_27) ;  /* 0x0000000000048947 */ /* 0x000fea0003800000 */
[----:B------:R-:W-:Y:S01]  /*1730*/  BPT.TRAP 0x1 ;  /* 0x000000040000795c */ /* 0x000fe20000300000 */
.L_x_27:
[----:B------:R-:W2:Y:S01]  /*1740*/  S2UR UR6, SR_CgaCtaId ;  /* 0x00000000000679c3 */ /* 0x000ea20000008800 */
[----:B------:R-:W-:Y:S01]  /*1750*/  UISETP.LT.AND UP0, UPT, UR40, 0x1, UPT ;  /* 0x000000012800788c */ /* 0x000fe2000bf01270 */
[----:B------:R-:W-:Y:S01]  /*1760*/  ISETP.GT.U32.AND P0, PT, R19, 0x1, PT ;  /* 0x000000011300780c */ /* 0x000fe20003f04070 */
[----:B------:R-:W-:Y:S02]  /*1770*/  UMOV UR5, 0x400 ;  /* 0x0000040000057882 */ /* 0x000fe40000000000 */
[----:B------:R-:W-:-:S04]  /*1780*/  USEL UR4, UR40, 0x1, UP0 ;  /* 0x0000000128047887 */ /* 0x000fc80008000000 */
[----:B------:R-:W-:-:S04]  /*1790*/  UIADD3 UR4, UR39, UR40, -UR4 ;  /* 0x0000002827047290 */ /* 0x000fc8000fffe804 */
[----:B------:R-:W-:-:S04]  /*17a0*/  USHF.L.U32 UR4, UR4, 0x3, URZ ;  /* 0x0000000304047899 */ /* 0x000fc8000800063f */
[----:B------:R-:W-:Y:S02]  /*17b0*/  ULOP3.LUT UR4, UR4, 0x8, URZ, 0xc0, !UPT ;  /* 0x0000000804047892 */ /* 0x000fe4000f8ec03f */
[----:B--2---:R-:W-:-:S04]  /*17c0*/  ULEA UR5, UR6, UR5, 0x18 ;  /* 0x0000000506057291 */ /* 0x004fc8000f8ec03f */
[----:B------:R-:W-:-:S04]  /*17d0*/  UIADD3 UR4, UR5, 0x10, UR4 ;  /* 0x0000001005047890 */ /* 0x000fc8000fffe004 */
[----:B------:R-:W-:-:S09]  /*17e0*/  UPRMT UR4, URZ, 0x654, UR4 ;  /* 0x000006543f047896 */ /* 0x000fd20008000004 */
[----:B------:R-:W-:Y:S01]  /*17f0*/  SYNCS.ARRIVE.TRANS64.RED.A1T0 RZ, [UR4], RZ ;  /* 0x000000ffffff79a7 */ /* 0x000fe20008100404 */
[----:B------:R-:W-:Y:S05]  /*1800*/  @P0 BRA `(.L_x_26) ;  /* 0x0000000000040947 */ /* 0x000fea0003800000 */
[----:B------:R-:W-:Y:S01]  /*1810*/  BPT.TRAP 0x1 ;  /* 0x000000040000795c */ /* 0x000fe20000300000 */
.L_x_26:
[----:B------:R-:W2:Y:S01]  /*1820*/  LDC R7, c[0x0][0x288] ;  /* 0x0000a200ff077b82 */ /* 0x000ea20000000800 */
[----:B01----:R-:W-:Y:S01]  /*1830*/  SHF.R.U32.HI R3, RZ, 0x2, R18 ;  /* 0x00000002ff037819 */ /* 0x003fe20000011612 */
[----:B------:R-:W-:Y:S01]  /*1840*/  UIADD3 UR39, UR40, UR39, URZ ;  /* 0x0000002728277290 */ /* 0x000fe2000fffe03f */
[C---:B------:R-:W-:Y:S01]  /*1850*/  LOP3.LUT R4, R18.reuse, 0x60, RZ, 0xc0, !PT ;  /* 0x0000006012047812 */ /* 0x040fe200078ec0ff */
[----:B------:R-:W-:Y:S01]  /*1860*/  ULDC UR8, c[0x0][0x284] ;  /* 0x0000a10000087ab9 */ /* 0x000fe20000000800 */
[----:B------:R-:W-:Y:S01]  /*1870*/  LOP3.LUT R3, R3, 0x7, RZ, 0xc0, !PT ;  /* 0x0000000703037812 */ /* 0x000fe200078ec0ff */
[----:B------:R-:W-:Y:S01]  /*1880*/  USHF.R.U32.HI UR4, URZ, 0x1, UR39 ;  /* 0x000000013f047899 */ /* 0x000fe20008011627 */
[----:B------:R-:W-:Y:S01]  /*1890*/  SHF.R.U32.HI R10, RZ, 0x1, R4 ;  /* 0x00000001ff0a7819 */ /* 0x000fe20000011604 */
[----:B------:R-:W-:Y:S01]  /*18a0*/  IMAD.SHL.U32 R4, R18, 0x2, RZ ;  /* 0x0000000212047824 */ /* 0x000fe200078e00ff */
[----:B------:R-:W-:Y:S01]  /*18b0*/  LOP3.LUT R0, R22, 0x1, RZ, 0xc0, !PT ;  /* 0x0000000116007812 */ /* 0x000fe200078ec0ff */
[----:B------:R-:W-:Y:S01]  /*18c0*/  ULOP3.LUT UR4, UR4, 0x1, URZ, 0xc0, !UPT ;  /* 0x0000000104047892 */ /* 0x000fe2000f8ec03f */
[----:B------:R-:W-:Y:S01]  /*18d0*/  IADD3 R5, RZ, -R10, -R3 ;  /* 0x8000000aff057210 */ /* 0x000fe20007ffe803 */
[----:B------:R-:W-:Y:S01]  /*18e0*/  UISETP.GT.U32.AND UP1, UPT, UR39, 0x1, UPT ;  /* 0x000000012700788c */ /* 0x000fe2000bf24070 */
[----:B------:R-:W-:Y:S01]  /*18f0*/  LOP3.LUT R9, R4, 0x6, RZ, 0xc0, !PT ;  /* 0x0000000604097812 */ /* 0x000fe200078ec0ff */
[C---:B------:R-:W-:Y:S01]  /*1900*/  IMAD.SHL.U32 R6, R0.reuse, 0x40, RZ ;  /* 0x0000004000067824 */ /* 0x040fe200078e00ff */
[----:B------:R-:W-:Y:S01]  /*1910*/  UISETP.NE.U32.AND UP0, UPT, UR4, 0x1, UPT ;  /* 0x000000010400788c */ /* 0x000fe2000bf05070 */
[----:B------:R-:W-:Y:S01]  /*1920*/  IMAD R11, R0, -0x40, R5 ;  /* 0xffffffc0000b7824 */ /* 0x000fe200078e0205 */
[----:B------:R-:W-:Y:S01]  /*1930*/  LOP3.LUT R0, R18, 0x3, RZ, 0xc0, !PT ;  /* 0x0000000312007812 */ /* 0x000fe200078ec0ff */
[----:B------:R-:W-:Y:S01]  /*1940*/  ULDC.64 UR6, c[0x0][0x5d0] ;  /* 0x0001740000067ab9 */ /* 0x000fe20000000a00 */
[----:B------:R-:W-:Y:S01]  /*1950*/  PRMT R8, R9, 0x6540, R152 ;  /* 0x0000654009087816 */ /* 0x000fe20000000098 */
[----:B------:R-:W-:Y:S01]  /*1960*/  IMAD.SHL.U32 R152, R152, 0x100, RZ ;  /* 0x0000010098987824 */ /* 0x000fe200078e00ff */
[----:B------:R-:W-:Y:S01]  /*1970*/  SHF.R.S32.HI R21, RZ, 0x1f, R23 ;  /* 0x0000001fff157819 */ /* 0x000fe20000011417 */
[----:B------:R-:W-:Y:S01]  /*1980*/  UISETP.LT.U32.AND UP1, UPT, UR40, 0x2, UP1 ;  /* 0x000000022800788c */ /* 0x000fe20008f21070 */
[----:B------:R-:W-:Y:S01]  /*1990*/  SHF.R.S32.HI R9, RZ, 0x1f, R8 ;  /* 0x0000001fff097819 */ /* 0x000fe20000011408 */
[----:B--2---:R-:W-:Y:S01]  /*19a0*/  IMAD R13, R0, -0x2, R7 ;  /* 0xfffffffe000d7824 */ /* 0x004fe200078e0207 */
[----:B------:R-:W-:Y:S01]  /*19b0*/  ISETP.GE.AND P0, PT, R152, R7, PT ;  /* 0x000000079800720c */ /* 0x000fe20003f06270 */
[----:B------:R-:W-:Y:S01]  /*19c0*/  IMAD.SHL.U32 R0, R153, 0x80, RZ ;  /* 0x0000008099007824 */ /* 0x000fe200078e00ff */
[----:B------:R-:W-:Y:S01]  /*19d0*/  UISETP.GT.U32.AND UP0, UPT, UR40, 0x1, !UP0 ;  /* 0x000000012800788c */ /* 0x000fe2000c704070 */
[----:B------:R-:W-:Y:S01]  /*19e0*/  IMAD R4, R21, UR6, RZ ;  /* 0x0000000615047c24 */ /* 0x000fe2000f8e02ff */
[----:B------:R-:W-:Y:S01]  /*19f0*/  LOP3.LUT R3, R6, 0x40, R3, 0xe2, !PT ;  /* 0x0000004006037812 */ /* 0x000fe200078ee203 */
[----:B------:R-:W-:Y:S01]  /*1a00*/  USEL UR5, URZ, 0x1, !UP1 ;  /* 0x000000013f057887 */ /* 0x000fe2000c800000 */
[C---:B------:R-:W-:Y:S01]  /*1a10*/  ISETP.GE.OR P0, PT, R0.reuse, UR8, P0 ;  /* 0x0000000800007c0c */ /* 0x040fe20008706670 */
[----:B------:R-:W-:Y:S01]  /*1a20*/  USEL UR4, URZ, 0x1, !UP0 ;  /* 0x000000013f047887 */ /* 0x000fe2000c000000 */
[----:B------:R-:W-:Y:S01]  /*1a30*/  IMAD.WIDE R6, R153, 0x80, RZ ;  /* 0x0000008099067825 */ /* 0x000fe200078e02ff */
[----:B------:R-:W-:Y:S01]  /*1a40*/  ULOP3.LUT UR39, UR39, 0x1, URZ, 0xc0, !UPT ;  /* 0x0000000127277892 */ /* 0x000fe2000f8ec03f */
[----:B------:R-:W-:Y:S01]  /*1a50*/  IADD3 R0, -R0, UR8, R11 ;  /* 0x0000000800007c10 */ /* 0x000fe2000fffe10b */
[----:B------:R-:W-:Y:S01]  /*1a60*/  ULOP3.LUT UR38, UR4, UR38, UR5, 0x96, !UPT ;  /* 0x0000002604267292 */ /* 0x000fe2000f8e9605 */
[C---:B------:R-:W-:Y:S01]  /*1a70*/  IMAD R15, R23.reuse, UR7, R4 ;  /* 0x00000007170f7c24 */ /* 0x040fe2000f8e0204 */
[----:B------:R-:W-:Y:S01]  /*1a80*/  LOP3.LUT R167, R6, R3, R10, 0xfe, !PT ;  /* 0x0000000306a77212 */ /* 0x000fe200078efe0a */
[----:B------:R-:W-:-:S04]  /*1a90*/  IMAD.WIDE.U32 R4, R23, UR6, R8 ;  /* 0x0000000617047c25 */ /* 0x000fc8000f8e0008 */
[----:B------:R-:W-:Y:S02]  /*1aa0*/  IMAD.IADD R5, R5, 0x1, R15 ;  /* 0x0000000105057824 */ /* 0x000fe400078e020f */
[----:B------:R-:W-:Y:S02]  /*1ab0*/  IMAD.IADD R3, R13, 0x1, -R152 ;  /* 0x000000010d037824 */ /* 0x000fe400078e0a98 */
[----:B------:R-:W-:Y:S01]  /*1ac0*/  IMAD.MOV.U32 R153, RZ, RZ, -0x1 ;  /* 0xffffffffff997424 */ /* 0x000fe200078e00ff */
[----:B------:R-:W-:Y:S06]  /*1ad0*/  @P0 BRA `(.L_x_28) ;  /* 0x0000007800dc0947 */ /* 0x000fec0003800000 */
[----:B------:R-:W0:Y:S01]  /*1ae0*/  LDC.64 R10, c[0x0][0x5c8] ;  /* 0x00017200ff0a7b82 */ /* 0x000e220000000a00 */
[----:B-----5:R-:W-:Y:S01]  /*1af0*/  FSETP.NEU.AND P0, PT, R155, RZ, PT ;  /* 0x000000ff9b00720b */ /* 0x020fe20003f0d000 */
[----:B------:R-:W-:Y:S01]  /*1b00*/  BSSY B0, `(.L_x_28) ;  /* 0x00007b4000007945 */ /* 0x000fe20003800000 */
[----:B------:R-:W-:-:S04]  /*1b10*/  ISETP.GT.AND P2, PT, R3, RZ, PT ;  /* 0x000000ff0300720c */ /* 0x000fc80003f44270 */
[----:B------:R-:W-:Y:S01]  /*1b20*/  ISETP.GT.AND P1, PT, R0, RZ, P2 ;  /* 0x000000ff0000720c */ /* 0x000fe20001724270 */
[-C--:B0-----:R-:W-:Y:S02]  /*1b30*/  IMAD R12, R7, R10.reuse, RZ ;  /* 0x0000000a070c7224 */ /* 0x081fe400078e02ff */
[----:B------:R-:W-:-:S04]  /*1b40*/  IMAD.WIDE.U32 R160, R167, R10, R4 ;  /* 0x0000000aa7a07225 */ /* 0x000fc800078e0004 */
[----:B------:R-:W-:-:S04]  /*1b50*/  IMAD R5, R167, R11, R12 ;  /* 0x0000000ba7057224 */ /* 0x000fc800078e020c */
[----:B------:R-:W-:Y:S01]  /*1b60*/  IMAD.IADD R169, R161, 0x1, R5 ;  /* 0x00000001a1a97824 */ /* 0x000fe200078e0205 */
[----:B------:R-:W-:Y:S06]  /*1b70*/  @!P0 BRA `(.L_x_29) ;  /* 0x0000005400988947 */ /* 0x000fec0003800000 */
[----:B------:R-:W0:Y:S01]  /*1b80*/  LDC.64 R14, c[0x0][0x5b8] ;  /* 0x00016e00ff0e7b82 */ /* 0x000e220000000a00 */
[----:B------:R-:W-:-:S07]  /*1b90*/  ULDC.64 UR4, c[0x0][0x5c0] ;  /* 0x0001700000047ab9 */ /* 0x000fce0000000a00 */
[----:B------:R-:W1:Y:S08]  /*1ba0*/  LDC.64 R164, c[0x0][0x5b0] ;  /* 0x00016c00ffa47b82 */ /* 0x000e700000000a00 */
[----:B------:R-:W2:Y:S01]  /*1bb0*/  LDC.64 R12, c[0x0][0x5a8] ;  /* 0x00016a00ff0c7b82 */ /* 0x000ea20000000a00 */
[-C--:B0-----:R-:W-:Y:S02]  /*1bc0*/  IMAD R4, R21, R14.reuse, RZ ;  /* 0x0000000e15047224 */ /* 0x081fe400078e02ff */
[----:B------:R-:W-:-:S04]  /*1bd0*/  IMAD.WIDE.U32 R162, R23, R14, R8 ;  /* 0x0000000e17a27225 */ /* 0x000fc800078e0008 */
[----:B------:R-:W-:Y:S02]  /*1be0*/  IMAD R159, R23, R15, R4 ;  /* 0x0000000f179f7224 */ /* 0x000fe400078e0204 */
[-C--:B-1----:R-:W-:Y:S02]  /*1bf0*/  IMAD R6, R7, R164.reuse, RZ ;  /* 0x000000a407067224 */ /* 0x082fe400078e02ff */
[----:B------:R-:W-:Y:S02]  /*1c00*/  IMAD.IADD R21, R163, 0x1, R159 ;  /* 0x00000001a3157824 */ /* 0x000fe400078e029f */
[----:B------:R-:W-:Y:S02]  /*1c10*/  IMAD.MOV.U32 R20, RZ, RZ, R162 ;  /* 0x000000ffff147224 */ /* 0x000fe400078e00a2 */
[C---:B------:R-:W-:Y:S02]  /*1c20*/  IMAD R161, R167.reuse, R165, R6 ;  /* 0x000000a5a7a17224 */ /* 0x040fe400078e0206 */
[----:B------:R-:W-:-:S04]  /*1c30*/  IMAD.WIDE.U32 R4, R167, R164, R20 ;  /* 0x000000a4a7047225 */ /* 0x000fc800078e0014 */
[----:B------:R-:W-:Y:S01]  /*1c40*/  IMAD.IADD R5, R5, 0x1, R161 ;  /* 0x0000000105057824 */ /* 0x000fe200078e02a1 */
[----:B--2---:R-:W-:-:S04]  /*1c50*/  LEA R6, P0, R4, R12, 0x1 ;  /* 0x0000000c04067211 */ /* 0x004fc800078008ff */
[----:B------:R-:W-:-:S05]  /*1c60*/  LEA.HI.X R7, R4, R13, R5, 0x1, P0 ;  /* 0x0000000d04077211 */ /* 0x000fca00000f0c05 */
[----:B------:R0:W2:Y:S01]  /*1c70*/  @P1 LDG.E.LTC128B.U16 R15, desc[UR36][R6.64] ;  /* 0x00000024060f1981 */ /* 0x0000a2000c1e1520 */
[----:B------:R-:W-:Y:S01]  /*1c80*/  IMAD.WIDE.U32 R156, R167, R164, R8 ;  /* 0x000000a4a79c7225 */ /* 0x000fe200078e0008 */
[----:B------:R-:W-:Y:S03]  /*1c90*/  BSSY B1, `(.L_x_30) ;  /* 0x0000013000017945 */ /* 0x000fe60003800000 */
[----:B------:R-:W-:Y:S02]  /*1ca0*/  IMAD.IADD R157, R161, 0x1, R157 ;  /* 0x00000001a19d7824 */ /* 0x000fe400078e029d */
[----:B------:R-:W-:-:S04]  /*1cb0*/  IMAD.WIDE.U32 R156, R23, R14, R156 ;  /* 0x0000000e179c7225 */ /* 0x000fc800078e009c */
[----:B0-----:R-:W-:Y:S01]  /*1cc0*/  IMAD.IADD R7, R159, 0x1, R157 ;  /* 0x000000019f077824 */ /* 0x001fe200078e029d */
[----:B------:R-:W-:Y:S02]  /*1cd0*/  LEA R6, P4, R156, R12, 0x1 ;  /* 0x0000000c9c067211 */ /* 0x000fe400078808ff */
[----:B------:R-:W-:Y:S02]  /*1ce0*/  SHF.L.U64.HI R157, R164, 0x3, R165 ;  /* 0x00000003a49d7819 */ /* 0x000fe400000102a5 */
[----:B------:R-:W-:Y:S01]  /*1cf0*/  LEA.HI.X R7, R156, R13, R7, 0x1, P4 ;  /* 0x0000000d9c077211 */ /* 0x000fe200020f0c07 */
[----:B------:R-:W-:Y:S02]  /*1d00*/  IMAD.SHL.U32 R156, R164, 0x8, RZ ;  /* 0x00000008a49c7824 */ /* 0x000fe400078e00ff */
[----:B--2---:R-:W-:-:S05]  /*1d10*/  HADD2.F32 R4, -RZ, R15.H0_H0 ;  /* 0x2000000fff047230 */ /* 0x004fca0000004100 */
[----:B------:R-:W-:Y:S01]  /*1d20*/  FMUL R5, R4, R155 ;  /* 0x0000009b04057220 */ /* 0x000fe20000400000 */
[----:B------:R-:W-:-:S03]  /*1d30*/  LEA R4, P0, R160, UR4, 0x1 ;  /* 0x00000004a0047c11 */ /* 0x000fc6000f8008ff */
[----:B------:R-:W-:Y:S01]  /*1d40*/  FFMA R24, R24, R154, R5 ;  /* 0x0000009a18187223 */ /* 0x000fe20000000005 */
[----:B------:R-:W-:Y:S02]  /*1d50*/  LEA.HI.X R5, R160, UR5, R169, 0x1, P0 ;  /* 0x00000005a0057c11 */ /* 0x000fe400080f0ca9 */
[----:B------:R-:W-:Y:S02]  /*1d60*/  ISETP.GT.AND P0, PT, R3, 0x1, PT ;  /* 0x000000010300780c */ /* 0x000fe40003f04270 */
[----:B------:R-:W-:Y:S02]  /*1d70*/  F2FP.F16.F32.PACK_AB R24, RZ, R24 ;  /* 0x00000018ff18723e */ /* 0x000fe400000000ff */
[----:B------:R-:W-:-:S03]  /*1d80*/  ISETP.GT.AND P3, PT, R0, RZ, P0 ;  /* 0x000000ff0000720c */ /* 0x000fc60000764270 */
[----:B------:R0:W-:Y:S10]  /*1d90*/  @P1 STG.E.U16 desc[UR36][R4.64], R24 ;  /* 0x0000001804001986 */ /* 0x0001f4000c101524 */
[----:B------:R-:W-:Y:S05]  /*1da0*/  @!P3 BRA `(.L_x_31) ;  /* 0x000000000004b947 */ /* 0x000fea0003800000 */
[----:B------:R1:W5:Y:S02]  /*1db0*/  LDG.E.LTC128B.U16 R15, desc[UR36][R6.64+0x2] ;  /* 0x00000224060f7981 */ /* 0x000364000c1e1520 */
.L_x_31:
[----:B------:R-:W-:Y:S05]  /*1dc0*/  BSYNC B1 ;  /* 0x0000000000017941 */ /* 0x000fea0003800000 */
.L_x_30:
[----:B-----5:R-:W-:Y:S01]  /*1dd0*/  HADD2.F32 R20, -RZ, R15.H0_H0 ;  /* 0x2000000fff147230 */ /* 0x020fe20000004100 */
[----:B------:R-:W-:Y:S01]  /*1de0*/  ISETP.GT.AND P2, PT, R0, 0x8, P2 ;  /* 0x000000080000780c */ /* 0x000fe20001744270 */
[----:B------:R-:W-:Y:S01]  /*1df0*/  IMAD.WIDE.U32 R156, R167, R164, R156 ;  /* 0x000000a4a79c7225 */ /* 0x000fe200078e009c */
[----:B------:R-:W-:-:S03]  /*1e00*/  PRMT R152, R15, 0x7610, R152 ;  /* 0x000076100f987816 */ /* 0x000fc60000000098 */
[----:B------:R-:W-:Y:S01]  /*1e10*/  FMUL R20, R20, R155 ;  /* 0x0000009b14147220 */ /* 0x000fe20000400000 */
[----:B------:R-:W-:Y:S01]  /*1e20*/  IMAD.IADD R161, R161, 0x1, R157 ;  /* 0x00000001a1a17824 */ /* 0x000fe200078e029d */
[----:B------:R-:W-:Y:S02]  /*1e30*/  IADD3 R162, P1, R162, R156, RZ ;  /* 0x0000009ca2a27210 */ /* 0x000fe40007f3e0ff */
[----:B------:R-:W-:-:S03]  /*1e40*/  FFMA R25, R25, R154, R20 ;  /* 0x0000009a19197223 */ /* 0x000fc60000000014 */
[----:B------:R-:W-:Y:S01]  /*1e50*/  IMAD.X R21, R161, 0x1, R21, P1 ;  /* 0x00000001a1157824 */ /* 0x000fe200008e0615 */
[C---:B------:R-:W-:Y:S02]  /*1e60*/  LEA R20, P1, R162.reuse, R12, 0x1 ;  /* 0x0000000ca2147211 */ /* 0x040fe400078208ff */
[----:B------:R-:W-:Y:S02]  /*1e70*/  F2FP.F16.F32.PACK_AB R25, RZ, R25 ;  /* 0x00000019ff19723e */ /* 0x000fe400000000ff */
[----:B------:R-:W-:Y:S02]  /*1e80*/  LEA.HI.X R21, R162, R13, R21, 0x1, P1 ;  /* 0x0000000da2157211 */ /* 0x000fe400008f0c15 */
[----:B------:R-:W-:-:S05]  /*1e90*/  PRMT R157, R25, 0x7610, R157 ;  /* 0x00007610199d7816 */ /* 0x000fca000000009d */
[----:B------:R2:W-:Y:S04]  /*1ea0*/  @P3 STG.E.U16 desc[UR36][R4.64+0x2], R157 ;  /* 0x0000029d04003986 */ /* 0x0005e8000c101524 */
[----:B------:R-:W0:Y:S01]  /*1eb0*/  @P2 LDG.E.LTC128B.U16 R152, desc[UR36][R20.64] ;  /* 0x0000002414982981 */ /* 0x000e22000c1e1520 */
[----:B------:R-:W-:Y:S01]  /*1ec0*/  IADD3 R8, P1, R8, R156, RZ ;  /* 0x0000009c08087210 */ /* 0x000fe20007f3e0ff */
[----:B------:R-:W-:Y:S01]  /*1ed0*/  BSSY B1, `(.L_x_32) ;  /* 0x0000011000017945 */ /* 0x000fe20003800000 */
[----:B------:R-:W-:Y:S02]  /*1ee0*/  SHF.L.U64.HI R11, R10, 0x4, R11 ;  /* 0x000000040a0b7819 */ /* 0x000fe4000001020b */
[----:B------:R-:W-:Y:S01]  /*1ef0*/  ISETP.GT.AND P0, PT, R0, 0x8, P0 ;  /* 0x000000080000780c */ /* 0x000fe20000704270 */
[----:B------:R-:W-:Y:S01]  /*1f00*/  IMAD.X R9, R9, 0x1, R161, P1 ;  /* 0x0000000109097824 */ /* 0x000fe200008e06a1 */
[----:B------:R-:W-:Y:S01]  /*1f10*/  LEA R10, P1, R10, R4, 0x4 ;  /* 0x000000040a0a7211 */ /* 0x000fe200078220ff */
[----:B------:R-:W-:-:S04]  /*1f20*/  IMAD.WIDE.U32 R14, R23, R14, R8 ;  /* 0x0000000e170e7225 */ /* 0x000fc800078e0008 */
[----:B------:R-:W-:Y:S01]  /*1f30*/  IMAD.X R11, R11, 0x1, R5, P1 ;  /* 0x000000010b0b7824 */ /* 0x000fe200008e0605 */
[----:B------:R-:W-:Y:S01]  /*1f40*/  LEA R8, P3, R14, R12, 0x1 ;  /* 0x0000000c0e087211 */ /* 0x000fe200078608ff */
[----:B------:R-:W-:-:S05]  /*1f50*/  IMAD.IADD R9, R159, 0x1, R15 ;  /* 0x000000019f097824 */ /* 0x000fca00078e020f */
[----:B------:R-:W-:Y:S01]  /*1f60*/  LEA.HI.X R9, R14, R13, R9, 0x1, P3 ;  /* 0x0000000d0e097211 */ /* 0x000fe200018f0c09 */
[----:B0-----:R-:W-:-:S05]  /*1f70*/  HADD2.F32 R24, -RZ, R152.H0_H0 ;  /* 0x20000098ff187230 */ /* 0x001fca0000004100 */
[----:B------:R-:W-:-:S04]  /*1f80*/  FMUL R25, R24, R155 ;  /* 0x0000009b18197220 */ /* 0x000fc80000400000 */
[----:B------:R-:W-:-:S05]  /*1f90*/  FFMA R25, R26, R154, R25 ;  /* 0x0000009a1a197223 */ /* 0x000fca0000000019 */
[----:B------:R-:W-:-:S05]  /*1fa0*/  F2FP.F16.F32.PACK_AB R25, RZ, R25 ;  /* 0x00000019ff19723e */ /* 0x000fca00000000ff */
[----:B------:R2:W-:Y:S01]  /*1fb0*/  @P2 STG.E.U16 desc[UR36][R10.64], R25 ;  /* 0x000000190a002986 */ /* 0x0005e2000c101524 */
[----:B------:R-:W-:Y:S05]  /*1fc0*/  @!P0 BRA `(.L_x_33) ;  /* 0x0000000000048947 */ /* 0x000fea0003800000 */
[----:B------:R0:W5:Y:S02]  /*1fd0*/  LDG.E.LTC128B.U16 R152, desc[UR36][R8.64+0x2] ;  /* 0x0000022408987981 */ /* 0x000164000c1e1520 */
.L_x_33:
[----:B------:R-:W-:Y:S05]  /*1fe0*/  BSYNC B1 ;  /* 0x0000000000017941 */ /* 0x000fea0003800000 */
.L_x_32:
[----:B-----5:R-:W-:Y:S01]  /*1ff0*/  HADD2.F32 R12, -RZ, R152.H0_H0 ;  /* 0x20000098ff0c7230 */ /* 0x020fe20000004100 */
[----:B------:R-:W-:Y:S01]  /*2000*/  ISETP.GT.AND P1, PT, R3, 0x8, PT ;  /* 0x000000080300780c */ /* 0x000fe20003f24270 */
[----:B------:R-:W-:Y:S03]  /*2010*/  BSSY B1, `(.L_x_34) ;  /* 0x0000008000017945 */ /* 0x000fe60003800000 */
[----:B------:R-:W-:Y:S01]  /*2020*/  FMUL R12, R12, R155 ;  /* 0x0000009b0c0c7220 */ /* 0x000fe20000400000 */
[----:B------:R-:W-:-:S03]  /*2030*/  ISETP.GT.AND P2, PT, R0, RZ, P1 ;  /* 0x000000ff0000720c */ /* 0x000fc60000f44270 */
[----:B------:R-:W-:-:S05]  /*2040*/  FFMA R12, R27, R154, R12 ;  /* 0x0000009a1b0c7223 */ /* 0x000fca000000000c */
[----:B------:R-:W-:-:S05]  /*2050*/  F2FP.F16.F32.PACK_AB R12, RZ, R12 ;  /* 0x0000000cff0c723e */ /* 0x000fca00000000ff */
[----:B------:R3:W-:Y:S01]  /*2060*/  @P0 STG.E.U16 desc[UR36][R10.64+0x2], R12 ;  /* 0x0000020c0a000986 */ /* 0x0007e2000c101524 */
[----:B------:R-:W-:Y:S05]  /*2070*/  @!P2 BRA `(.L_x_35) ;  /* 0x000000000004a947 */ /* 0x000fea0003800000 */
[----:B------:R4:W5:Y:S02]  /*2080*/  LDG.E.LTC128B.U16 R152, desc[UR36][R6.64+0x10] ;  /* 0x0000102406987981 */ /* 0x000964000c1e1520 */
.L_x_35:
[----:B------:R-:W-:Y:S05]  /*2090*/  BSYNC B1 ;  /* 0x0000000000017941 */ /* 0x000fea0003800000 */
.L_x_34:
[----:B---3-5:R-:W-:Y:S01]  /*20a0*/  HADD2.F32 R12, -RZ, R152.H0_H0 ;  /* 0x20000098ff0c7230 */ /* 0x028fe20000004100 */
        /* <DEDUP_REMOVED lines=9> */
.L_x_37:
[----:B------:R-:W-:Y:S05]  /*2140*/  BSYNC B1 ;  /* 0x0000000000017941 */ /* 0x000fea0003800000 */
.L_x_36:
[----:B-----5:R-:W-:Y:S01]  /*2150*/  HADD2.F32 R12, -RZ, R152.H0_H0 ;  /* 0x20000098ff0c7230 */ /* 0x020fe20000004100 */
[----:B------:R-:W-:Y:S01]  /*2160*/  ISETP.GT.AND P1, PT, R0, 0x8, P1 ;  /* 0x000000080000780c */ /* 0x000fe20000f24270 */
[----:B------:R-:W-:Y:S03]  /*2170*/  BSSY B1, `(.L_x_38) ;  /* 0x0000007000017945 */ /* 0x000fe60003800000 */
[----:B------:R-:W-:-:S04]  /*2180*/  FMUL R12, R12, R155 ;  /* 0x0000009b0c0c7220 */ /* 0x000fc80000400000 */
[----:B------:R-:W-:-:S05]  /*2190*/  FFMA R12, R29, R154, R12 ;  /* 0x0000009a1d0c7223 */ /* 0x000fca000000000c */
[----:B------:R-:W-:-:S05]  /*21a0*/  F2FP.F16.F32.PACK_AB R12, RZ, R12 ;  /* 0x0000000cff0c723e */ /* 0x000fca00000000ff */
[----:B------:R0:W-:Y:S01]  /*21b0*/  @P3 STG.E.U16 desc[UR36][R4.64+0x12], R12 ;  /* 0x0000120c04003986 */ /* 0x0001e2000c101524 */
[----:B------:R-:W-:Y:S05]  /*21c0*/  @!P1 BRA `(.L_x_39) ;  /* 0x0000000000049947 */ /* 0x000fea0003800000 */
[----:B------:R0:W5:Y:S02]  /*21d0*/  LDG.E.LTC128B.U16 R152, desc[UR36][R8.64+0x10] ;  /* 0x0000102408987981 */ /* 0x000164000c1e1520 */
.L_x_39:
[----:B------:R-:W-:Y:S05]  /*21e0*/  BSYNC B1 ;  /* 0x0000000000017941 */ /* 0x000fea0003800000 */
.L_x_38:
[----:B0----5:R-:W-:Y:S01]  /*21f0*/  HADD2.F32 R12, -RZ, R152.H0_H0 ;  /* 0x20000098ff0c7230 */ /* 0x021fe20000004100 */
[----:B------:R-:W-:Y:S01]  /*2200*/  ISETP.GT.AND P0, PT, R0, 0x8, P0 ;  /* 0x000000080000780c */ /* 0x000fe20000704270 */
[----:B------:R-:W-:Y:S03]  /*2210*/  BSSY B1, `(.L_x_40) ;  /* 0x0000007000017945 */ /* 0x000fe60003800000 */
[----:B---3--:R-:W-:-:S04]  /*2220*/  FMUL R13, R12, R155 ;  /* 0x0000009b0c0d7220 */ /* 0x008fc80000400000 */
[----:B------:R-:W-:-:S05]  /*2230*/  FFMA R13, R30, R154, R13 ;  /* 0x0000009a1e0d7223 */ /* 0x000fca000000000d */
[----:B------:R-:W-:-:S05]  /*2240*/  F2FP.F16.F32.PACK_AB R13, RZ, R13 ;  /* 0x0000000dff0d723e */ /* 0x000fca00000000ff */
[----:B------:R0:W-:Y:S01]  /*2250*/  @P1 STG.E.U16 desc[UR36][R10.64+0x10], R13 ;  /* 0x0000100d0a001986 */ /* 0x0001e2000c101524 */
[----:B------:R-:W-:Y:S05]  /*2260*/  @!P0 BRA `(.L_x_41) ;  /* 0x0000000000048947 */ /* 0x000fea0003800000 */
[----:B------:R3:W5:Y:S02]  /*2270*/  LDG.E.LTC128B.U16 R152, desc[UR36][R8.64+0x12] ;  /* 0x0000122408987981 */ /* 0x000764000c1e1520 */
.L_x_41:
[----:B------:R-:W-:Y:S05]  /*2280*/  BSYNC B1 ;  /* 0x0000000000017941 */ /* 0x000fea0003800000 */
.L_x_40:
        /* <DEDUP_REMOVED lines=10> */
.L_x_43:
[----:B------:R-:W-:Y:S05]  /*2330*/  BSYNC B1 ;  /* 0x0000000000017941 */ /* 0x000fea0003800000 */
.L_x_42:
[----:B0----5:R-:W-:Y:S01]  /*2340*/  HADD2.F32 R12, -RZ, R152.H0_H0 ;  /* 0x20000098ff0c7230 */ /* 0x021fe20000004100 */
        /* <DEDUP_REMOVED lines=9> */
.L_x_45:
[----:B------:R-:W-:Y:S05]  /*23e0*/  BSYNC B1 ;  /* 0x0000000000017941 */ /* 0x000fea0003800000 */
.L_x_44:
        /* <DEDUP_REMOVED lines=9> */
.L_x_47:
[----:B------:R-:W-:Y:S05]  /*2480*/  BSYNC B1 ;  /* 0x0000000000017941 */ /* 0x000fea0003800000 */
.L_x_46:
[----:B0----5:R-:W-:Y:S01]  /*2490*/  HADD2.F32 R12, -RZ, R152.H0_H0 ;  /* 0x20000098ff0c7230 */ /* 0x021fe20000004100 */
        /* <DEDUP_REMOVED lines=8> */
.L_x_49:
[----:B------:R-:W-:Y:S05]  /*2520*/  BSYNC B1 ;  /* 0x0000000000017941 */ /* 0x000fea0003800000 */
.L_x_48:
        /* <DEDUP_REMOVED lines=10> */
.L_x_51:
[----:B------:R-:W-:Y:S05]  /*25d0*/  BSYNC B1 ;  /* 0x0000000000017941 */ /* 0x000fea0003800000 */
.L_x_50:
        /* <DEDUP_REMOVED lines=10> */
.L_x_53:
[----:B------:R-:W-:Y:S05]  /*2680*/  BSYNC B1 ;  /* 0x0000000000017941 */ /* 0x000fea0003800000 */
.L_x_52:
        /* <DEDUP_REMOVED lines=9> */
.L_x_55:
[----:B------:R-:W-:Y:S05]  /*2720*/  BSYNC B1 ;  /* 0x0000000000017941 */ /* 0x000fea0003800000 */
.L_x_54:
        /* <DEDUP_REMOVED lines=9> */
.L_x_57:
[----:B------:R-:W-:Y:S05]  /*27c0*/  BSYNC B1 ;  /* 0x0000000000017941 */ /* 0x000fea0003800000 */
.L_x_56:
        /* <DEDUP_REMOVED lines=10> */
.L_x_59:
[----:B------:R-:W-:Y:S05]  /*2870*/  BSYNC B1 ;  /* 0x0000000000017941 */ /* 0x000fea0003800000 */
.L_x_58:
        /* <DEDUP_REMOVED lines=10> */
.L_x_61:
[----:B------:R-:W-:Y:S05]  /*2920*/  BSYNC B1 ;  /* 0x0000000000017941 */ /* 0x000fea0003800000 */
.L_x_60:
        /* <DEDUP_REMOVED lines=9> */
.L_x_63:
[----:B------:R-:W-:Y:S05]  /*29c0*/  BSYNC B1 ;  /* 0x0000000000017941 */ /* 0x000fea0003800000 */
.L_x_62:
        /* <DEDUP_REMOVED lines=9> */
.L_x_65:
[----:B------:R-:W-:Y:S05]  /*2a60*/  BSYNC B1 ;  /* 0x0000000000017941 */ /* 0x000fea0003800000 */
.L_x_64:
        /* <DEDUP_REMOVED lines=10> */
.L_x_67:
[----:B------:R-:W-:Y:S05]  /*2b10*/  BSYNC B1 ;  /* 0x0000000000017941 */ /* 0x000fea0003800000 */
.L_x_66:
        /* <DEDUP_REMOVED lines=10> */
.L_x_69:
[----:B------:R-:W-:Y:S05]  /*2bc0*/  BSYNC B1 ;  /* 0x0000000000017941 */ /* 0x000fea0003800000 */
.L_x_68:
        /* <DEDUP_REMOVED lines=9> */
.L_x_71:
[----:B------:R-:W-:Y:S05]  /*2c60*/  BSYNC B1 ;  /* 0x0000000000017941 */ /* 0x000fea0003800000 */
.L_x_70:
        /* <DEDUP_REMOVED lines=9> */
.L_x_73:
[----:B------:R-:W-:Y:S05]  /*2d00*/  BSYNC B1 ;  /* 0x0000000000017941 */ /* 0x000fea0003800000 */
.L_x_72:
        /* <DEDUP_REMOVED lines=10> */
.L_x_75:
[----:B------:R-:W-:Y:S05]  /*2db0*/  BSYNC B1 ;  /* 0x0000000000017941 */ /* 0x000fea0003800000 */
.L_x_74:
        /* <DEDUP_REMOVED lines=10> */
.L_x_77:
[----:B------:R-:W-:Y:S05]  /*2e60*/  BSYNC B1 ;  /* 0x0000000000017941 */ /* 0x000fea0003800000 */
.L_x_76:
        /* <DEDUP_REMOVED lines=9> */
.L_x_79:
[----:B------:R-:W-:Y:S05]  /*2f00*/  BSYNC B1 ;  /* 0x0000000000017941 */ /* 0x000fea0003800000 */
.L_x_78:
        /* <DEDUP_REMOVED lines=9> */
.L_x_81:
[----:B------:R-:W-:Y:S05]  /*2fa0*/  BSYNC B1 ;  /* 0x0000000000017941 */ /* 0x000fea0003800000 */
.L_x_80:
        /* <DEDUP_REMOVED lines=10> */
.L_x_83:
[----:B------:R-:W-:Y:S05]  /*3050*/  BSYNC B1 ;  /* 0x0000000000017941 */ /* 0x000fea0003800000 */
.L_x_82:
        /* <DEDUP_REMOVED lines=10> */
.L_x_85:
[----:B------:R-:W-:Y:S05]  /*3100*/  BSYNC B1 ;  /* 0x0000000000017941 */ /* 0x000fea0003800000 */
.L_x_84:
        /* <DEDUP_REMOVED lines=9> */
.L_x_87:
[----:B------:R-:W-:Y:S05]  /*31a0*/  BSYNC B1 ;  /* 0x0000000000017941 */ /* 0x000fea0003800000 */
.L_x_86:
        /* <DEDUP_REMOVED lines=9> */
.L_x_89:
[----:B------:R-:W-:Y:S05]  /*3240*/  BSYNC B1 ;  /* 0x0000000000017941 */ /* 0x000fea0003800000 */
.L_x_88:
        /* <DEDUP_REMOVED lines=10> */
.L_x_91:
[----:B------:R-:W-:Y:S05]  /*32f0*/  BSYNC B1 ;  /* 0x0000000000017941 */ /* 0x000fea0003800000 */
.L_x_90:
        /* <DEDUP_REMOVED lines=10> */
.L_x_93:
[----:B------:R-:W-:Y:S05]  /*33a0*/  BSYNC B1 ;  /* 0x0000000000017941 */ /* 0x000fea0003800000 */
.L_x_92:
        /* <DEDUP_REMOVED lines=9> */
.L_x_95:
[----:B------:R-:W-:Y:S05]  /*3440*/  BSYNC B1 ;  /* 0x0000000000017941 */ /* 0x000fea0003800000 */
.L_x_94:
        /* <DEDUP_REMOVED lines=9> */
.L_x_97:
[----:B------:R-:W-:Y:S05]  /*34e0*/  BSYNC B1 ;  /* 0x0000000000017941 */ /* 0x000fea0003800000 */
.L_x_96:
        /* <DEDUP_REMOVED lines=10> */
.L_x_99:
[----:B------:R-:W-:Y:S05]  /*3590*/  BSYNC B1 ;  /* 0x0000000000017941 */ /* 0x000fea0003800000 */
.L_x_98:
        /* <DEDUP_REMOVED lines=10> */
.L_x_101:
[----:B------:R-:W-:Y:S05]  /*3640*/  BSYNC B1 ;  /* 0x0000000000017941 */ /* 0x000fea0003800000 */
.L_x_100:
        /* <DEDUP_REMOVED lines=9> */
.L_x_103:
[----:B------:R-:W-:Y:S05]  /*36e0*/  BSYNC B1 ;  /* 0x0000000000017941 */ /* 0x000fea0003800000 */
.L_x_102:
        /* <DEDUP_REMOVED lines=9> */
.L_x_105:
[----:B------:R-:W-:Y:S05]  /*3780*/  BSYNC B1 ;  /* 0x0000000000017941 */ /* 0x000fea0003800000 */
.L_x_104:
        /* <DEDUP_REMOVED lines=10> */
.L_x_107:
[----:B------:R-:W-:Y:S05]  /*3830*/  BSYNC B1 ;  /* 0x0000000000017941 */ /* 0x000fea0003800000 */
.L_x_106:
        /* <DEDUP_REMOVED lines=10> */
.L_x_109:
[----:B------:R-:W-:Y:S05]  /*38e0*/  BSYNC B1 ;  /* 0x0000000000017941 */ /* 0x000fea0003800000 */
.L_x_108:
        /* <DEDUP_REMOVED lines=9> */
.L_x_111:
[----:B------:R-:W-:Y:S05]  /*3980*/  BSYNC B1 ;  /* 0x0000000000017941 */ /* 0x000fea0003800000 */
.L_x_110:
        /* <DEDUP_REMOVED lines=9> */
.L_x_113:
[----:B------:R-:W-:Y:S05]  /*3a20*/  BSYNC B1 ;  /* 0x0000000000017941 */ /* 0x000fea0003800000 */
.L_x_112:
        /* <DEDUP_REMOVED lines=10> */
.L_x_115:
[----:B------:R-:W-:Y:S05]  /*3ad0*/  BSYNC B1 ;  /* 0x0000000000017941 */ /* 0x000fea0003800000 */
.L_x_114:
        /* <DEDUP_REMOVED lines=10> */
.L_x_117:
[----:B------:R-:W-:Y:S05]  /*3b80*/  BSYNC B1 ;  /* 0x0000000000017941 */ /* 0x000fea0003800000 */
.L_x_116:
        /* <DEDUP_REMOVED lines=9> */
.L_x_119:
[----:B------:R-:W-:Y:S05]  /*3c20*/  BSYNC B1 ;  /* 0x0000000000017941 */ /* 0x000fea0003800000 */
.L_x_118:
        /* <DEDUP_REMOVED lines=9> */
.L_x_121:
[----:B------:R-:W-:Y:S05]  /*3cc0*/  BSYNC B1 ;  /* 0x0000000000017941 */ /* 0x000fea0003800000 */
.L_x_120:
        /* <DEDUP_REMOVED lines=10> */
.L_x_123:
[----:B------:R-:W-:Y:S05]  /*3d70*/  BSYNC B1 ;  /* 0x0000000000017941 */ /* 0x000fea0003800000 */
.L_x_122:
        /* <DEDUP_REMOVED lines=10> */
.L_x_125:
[----:B------:R-:W-:Y:S05]  /*3e20*/  BSYNC B1 ;  /* 0x0000000000017941 */ /* 0x000fea0003800000 */
.L_x_124:
        /* <DEDUP_REMOVED lines=9> */
.L_x_127:
[----:B------:R-:W-:Y:S05]  /*3ec0*/  BSYNC B1 ;  /* 0x0000000000017941 */ /* 0x000fea0003800000 */
.L_x_126:
        /* <DEDUP_REMOVED lines=9> */
.L_x_129:
[----:B------:R-:W-:Y:S05]  /*3f60*/  BSYNC B1 ;  /* 0x0000000000017941 */ /* 0x000fea0003800000 */
.L_x_128:
        /* <DEDUP_REMOVED lines=10> */
.L_x_131:
[----:B------:R-:W-:Y:S05]  /*4010*/  BSYNC B1 ;  /* 0x0000000000017941 */ /* 0x000fea0003800000 */
.L_x_130:
        /* <DEDUP_REMOVED lines=10> */
.L_x_133:
[----:B------:R-:W-:Y:S05]  /*40c0*/  BSYNC B1 ;  /* 0x0000000000017941 */ /* 0x000fea0003800000 */
.L_x_132:
        /* <DEDUP_REMOVED lines=9> */
.L_x_135:
[----:B------:R-:W-:Y:S05]  /*4160*/  BSYNC B1 ;  /* 0x0000000000017941 */ /* 0x000fea0003800000 */
.L_x_134:
        /* <DEDUP_REMOVED lines=9> */
.L_x_137:
[----:B------:R-:W-:Y:S05]  /*4200*/  BSYNC B1 ;  /* 0x0000000000017941 */ /* 0x000fea0003800000 */
.L_x_136:
        /* <DEDUP_REMOVED lines=10> */
.L_x_139:
[----:B------:R-:W-:Y:S05]  /*42b0*/  BSYNC B1 ;  /* 0x0000000000017941 */ /* 0x000fea0003800000 */
.L_x_138:
        /* <DEDUP_REMOVED lines=10> */
.L_x_141:
[----:B------:R-:W-:Y:S05]  /*4360*/  BSYNC B1 ;  /* 0x0000000000017941 */ /* 0x000fea0003800000 */
.L_x_140:
        /* <DEDUP_REMOVED lines=9> */
.L_x_143:
[----:B------:R-:W-:Y:S05]  /*4400*/  BSYNC B1 ;  /* 0x0000000000017941 */ /* 0x000fea0003800000 */
.L_x_142:
        /* <DEDUP_REMOVED lines=9> */
.L_x_145:
[----:B------:R-:W-:Y:S05]  /*44a0*/  BSYNC B1 ;  /* 0x0000000000017941 */ /* 0x000fea0003800000 */
.L_x_144:
        /* <DEDUP_REMOVED lines=10> */
.L_x_147:
[----:B------:R-:W-:Y:S05]  /*4550*/  BSYNC B1 ;  /* 0x0000000000017941 */ /* 0x000fea0003800000 */
.L_x_146:
        /* <DEDUP_REMOVED lines=10> */
.L_x_149:
[----:B------:R-:W-:Y:S05]  /*4600*/  BSYNC B1 ;  /* 0x0000000000017941 */ /* 0x000fea0003800000 */
.L_x_148:
        /* <DEDUP_REMOVED lines=9> */
.L_x_151:
[----:B------:R-:W-:Y:S05]  /*46a0*/  BSYNC B1 ;  /* 0x0000000000017941 */ /* 0x000fea0003800000 */
.L_x_150:
        /* <DEDUP_REMOVED lines=9> */
.L_x_153:
[----:B------:R-:W-:Y:S05]  /*4740*/  BSYNC B1 ;  /* 0x0000000000017941 */ /* 0x000fea0003800000 */
.L_x_152:
        /* <DEDUP_REMOVED lines=10> */
.L_x_155:
[----:B------:R-:W-:Y:S05]  /*47f0*/  BSYNC B1 ;  /* 0x0000000000017941 */ /* 0x000fea0003800000 */
.L_x_154:
        /* <DEDUP_REMOVED lines=10> */
.L_x_157:
[----:B------:R-:W-:Y:S05]  /*48a0*/  BSYNC B1 ;  /* 0x0000000000017941 */ /* 0x000fea0003800000 */
.L_x_156:
        /* <DEDUP_REMOVED lines=9> */
.L_x_159:
[----:B------:R-:W-:Y:S05]  /*4940*/  BSYNC B1 ;  /* 0x0000000000017941 */ /* 0x000fea0003800000 */
.L_x_158:
        /* <DEDUP_REMOVED lines=9> */
.L_x_161:
[----:B------:R-:W-:Y:S05]  /*49e0*/  BSYNC B1 ;  /* 0x0000000000017941 */ /* 0x000fea0003800000 */
.L_x_160:
        /* <DEDUP_REMOVED lines=10> */
.L_x_163:
[----:B------:R-:W-:Y:S05]  /*4a90*/  BSYNC B1 ;  /* 0x0000000000017941 */ /* 0x000fea0003800000 */
.L_x_162:
        /* <DEDUP_REMOVED lines=10> */
.L_x_165:
[----:B------:R-:W-:Y:S05]  /*4b40*/  BSYNC B1 ;  /* 0x0000000000017941 */ /* 0x000fea0003800000 */
.L_x_164:
        /* <DEDUP_REMOVED lines=9> */
.L_x_167:
[----:B------:R-:W-:Y:S05]  /*4be0*/  BSYNC B1 ;  /* 0x0000000000017941 */ /* 0x000fea0003800000 */
.L_x_166:
        /* <DEDUP_REMOVED lines=9> */
.L_x_169:
[----:B------:R-:W-:Y:S05]  /*4c80*/  BSYNC B1 ;  /* 0x0000000000017941 */ /* 0x000fea0003800000 */
.L_x_168:
        /* <DEDUP_REMOVED lines=10> */
.L_x_171:
[----:B------:R-:W-:Y:S05]  /*4d30*/  BSYNC B1 ;  /* 0x0000000000017941 */ /* 0x000fea0003800000 */
.L_x_170:
        /* <DEDUP_REMOVED lines=10> */
.L_x_173:
[----:B------:R-:W-:Y:S05]  /*4de0*/  BSYNC B1 ;  /* 0x0000000000017941 */ /* 0x000fea0003800000 */
.L_x_172:
        /* <DEDUP_REMOVED lines=9> */
.L_x_175:
[----:B------:R-:W-:Y:S05]  /*4e80*/  BSYNC B1 ;  /* 0x0000000000017941 */ /* 0x000fea0003800000 */
.L_x_174:
        /* <DEDUP_REMOVED lines=9> */
.L_x_177:
[----:B------:R-:W-:Y:S05]  /*4f20*/  BSYNC B1 ;  /* 0x0000000000017941 */ /* 0x000fea0003800000 */
.L_x_176:
        /* <DEDUP_REMOVED lines=10> */
.L_x_179:
[----:B------:R-:W-:Y:S05]  /*4fd0*/  BSYNC B1 ;  /* 0x0000000000017941 */ /* 0x000fea0003800000 */
.L_x_178:
        /* <DEDUP_REMOVED lines=10> */
.L_x_181:
[----:B------:R-:W-:Y:S05]  /*5080*/  BSYNC B1 ;  /* 0x0000000000017941 */ /* 0x000fea0003800000 */
.L_x_180:
        /* <DEDUP_REMOVED lines=9> */
.L_x_183:
[----:B------:R-:W-:Y:S05]  /*5120*/  BSYNC B1 ;  /* 0x0000000000017941 */ /* 0x000fea0003800000 */
.L_x_182:
        /* <DEDUP_REMOVED lines=9> */
.L_x_185:
[----:B------:R-:W-:Y:S05]  /*51c0*/  BSYNC B1 ;  /* 0x0000000000017941 */ /* 0x000fea0003800000 */
.L_x_184:
        /* <DEDUP_REMOVED lines=10> */
.L_x_187:
[----:B------:R-:W-:Y:S05]  /*5270*/  BSYNC B1 ;  /* 0x0000000000017941 */ /* 0x000fea0003800000 */
.L_x_186:
        /* <DEDUP_REMOVED lines=10> */
.L_x_189:
[----:B------:R-:W-:Y:S05]  /*5320*/  BSYNC B1 ;  /* 0x0000000000017941 */ /* 0x000fea0003800000 */
.L_x_188:
        /* <DEDUP_REMOVED lines=9> */
.L_x_191:
[----:B------:R-:W-:Y:S05]  /*53c0*/  BSYNC B1 ;  /* 0x0000000000017941 */ /* 0x000fea0003800000 */
.L_x_190:
        /* <DEDUP_REMOVED lines=9> */
.L_x_193:
[----:B------:R-:W-:Y:S05]  /*5460*/  BSYNC B1 ;  /* 0x0000000000017941 */ /* 0x000fea0003800000 */
.L_x_192:
        /* <DEDUP_REMOVED lines=10> */
.L_x_195:
[----:B------:R-:W-:Y:S05]  /*5510*/  BSYNC B1 ;  /* 0x0000000000017941 */ /* 0x000fea0003800000 */
.L_x_194:
        /* <DEDUP_REMOVED lines=10> */
.L_x_197:
[----:B------:R-:W-:Y:S05]  /*55c0*/  BSYNC B1 ;  /* 0x0000000000017941 */ /* 0x000fea0003800000 */
.L_x_196:
        /* <DEDUP_REMOVED lines=9> */
.L_x_199:
[----:B------:R-:W-:Y:S05]  /*5660*/  BSYNC B1 ;  /* 0x0000000000017941 */ /* 0x000fea0003800000 */
.L_x_198:
        /* <DEDUP_REMOVED lines=9> */
.L_x_201:
[----:B------:R-:W-:Y:S05]  /*5700*/  BSYNC B1 ;  /* 0x0000000000017941 */ /* 0x000fea0003800000 */
.L_x_200:
        /* <DEDUP_REMOVED lines=10> */
.L_x_203:
[----:B------:R-:W-:Y:S05]  /*57b0*/  BSYNC B1 ;  /* 0x0000000000017941 */ /* 0x000fea0003800000 */
.L_x_202:
        /* <DEDUP_REMOVED lines=10> */
.L_x_205:
[----:B------:R-:W-:Y:S05]  /*5860*/  BSYNC B1 ;  /* 0x0000000000017941 */ /* 0x000fea0003800000 */
.L_x_204:
        /* <DEDUP_REMOVED lines=9> */
.L_x_207:
[----:B------:R-:W-:Y:S05]  /*5900*/  BSYNC B1 ;  /* 0x0000000000017941 */ /* 0x000fea0003800000 */
.L_x_206:
        /* <DEDUP_REMOVED lines=9> */
.L_x_209:
[----:B------:R-:W-:Y:S05]  /*59a0*/  BSYNC B1 ;  /* 0x0000000000017941 */ /* 0x000fea0003800000 */
.L_x_208:
        /* <DEDUP_REMOVED lines=10> */
.L_x_211:
[----:B------:R-:W-:Y:S05]  /*5a50*/  BSYNC B1 ;  /* 0x0000000000017941 */ /* 0x000fea0003800000 */
.L_x_210:
        /* <DEDUP_REMOVED lines=10> */
.L_x_213:
[----:B------:R-:W-:Y:S05]  /*5b00*/  BSYNC B1 ;  /* 0x0000000000017941 */ /* 0x000fea0003800000 */
.L_x_212:
        /* <DEDUP_REMOVED lines=9> */
.L_x_215:
[----:B------:R-:W-:Y:S05]  /*5ba0*/  BSYNC B1 ;  /* 0x0000000000017941 */ /* 0x000fea0003800000 */
.L_x_214:
        /* <DEDUP_REMOVED lines=9> */
.L_x_217:
[----:B------:R-:W-:Y:S05]  /*5c40*/  BSYNC B1 ;  /* 0x0000000000017941 */ /* 0x000fea0003800000 */
.L_x_216:
        /* <DEDUP_REMOVED lines=10> */
.L_x_219:
[----:B------:R-:W-:Y:S05]  /*5cf0*/  BSYNC B1 ;  /* 0x0000000000017941 */ /* 0x000fea0003800000 */
.L_x_218:
        /* <DEDUP_REMOVED lines=10> */
.L_x_221:
[----:B------:R-:W-:Y:S05]  /*5da0*/  BSYNC B1 ;  /* 0x0000000000017941 */ /* 0x000fea0003800000 */
.L_x_220:
        /* <DEDUP_REMOVED lines=9> */
.L_x_223:
[----:B------:R-:W-:Y:S05]  /*5e40*/  BSYNC B1 ;  /* 0x0000000000017941 */ /* 0x000fea0003800000 */
.L_x_222:
        /* <DEDUP_REMOVED lines=9> */
.L_x_225:
[----:B------:R-:W-:Y:S05]  /*5ee0*/  BSYNC B1 ;  /* 0x0000000000017941 */ /* 0x000fea0003800000 */
.L_x_224:
        /* <DEDUP_REMOVED lines=10> */
.L_x_227:
[----:B------:R-:W-:Y:S05]  /*5f90*/  BSYNC B1 ;  /* 0x0000000000017941 */ /* 0x000fea0003800000 */
.L_x_226:
        /* <DEDUP_REMOVED lines=10> */
.L_x_229:
[----:B------:R-:W-:Y:S05]  /*6040*/  BSYNC B1 ;  /* 0x0000000000017941 */ /* 0x000fea0003800000 */
.L_x_228:
        /* <DEDUP_REMOVED lines=9> */
.L_x_231:
[----:B------:R-:W-:Y:S05]  /*60e0*/  BSYNC B1 ;  /* 0x0000000000017941 */ /* 0x000fea0003800000 */
.L_x_230:
        /* <DEDUP_REMOVED lines=9> */
.L_x_233:
[----:B------:R-:W-:Y:S05]  /*6180*/  BSYNC B1 ;  /* 0x0000000000017941 */ /* 0x000fea0003800000 */
.L_x_232:
        /* <DEDUP_REMOVED lines=10> */
.L_x_235:
[----:B------:R-:W-:Y:S05]  /*6230*/  BSYNC B1 ;  /* 0x0000000000017941 */ /* 0x000fea0003800000 */
.L_x_234:
        /* <DEDUP_REMOVED lines=10> */
.L_x_237:
[----:B------:R-:W-:Y:S05]  /*62e0*/  BSYNC B1 ;  /* 0x0000000000017941 */ /* 0x000fea0003800000 */
.L_x_236:
        /* <DEDUP_REMOVED lines=9> */
.L_x_239:
[----:B------:R-:W-:Y:S05]  /*6380*/  BSYNC B1 ;  /* 0x0000000000017941 */ /* 0x000fea0003800000 */
.L_x_238:
        /* <DEDUP_REMOVED lines=9> */
.L_x_241:
[----:B------:R-:W-:Y:S05]  /*6420*/  BSYNC B1 ;  /* 0x0000000000017941 */ /* 0x000fea0003800000 */
.L_x_240:
        /* <DEDUP_REMOVED lines=10> */
.L_x_243:
[----:B------:R-:W-:Y:S05]  /*64d0*/  BSYNC B1 ;  /* 0x0000000000017941 */ /* 0x000fea0003800000 */
.L_x_242:
        /* <DEDUP_REMOVED lines=10> */
.L_x_245:
[----:B------:R-:W-:Y:S05]  /*6580*/  BSYNC B1 ;  /* 0x0000000000017941 */ /* 0x000fea0003800000 */
.L_x_244:
        /* <DEDUP_REMOVED lines=9> */
.L_x_247:
[----:B------:R-:W-:Y:S05]  /*6620*/  BSYNC B1 ;  /* 0x0000000000017941 */ /* 0x000fea0003800000 */
.L_x_246:
        /* <DEDUP_REMOVED lines=9> */
.L_x_249:
[----:B------:R-:W-:Y:S05]  /*66c0*/  BSYNC B1 ;  /* 0x0000000000017941 */ /* 0x000fea0003800000 */
.L_x_248:
        /* <DEDUP_REMOVED lines=10> */
.L_x_251:
[----:B------:R-:W-:Y:S05]  /*6770*/  BSYNC B1 ;  /* 0x0000000000017941 */ /* 0x000fea0003800000 */
.L_x_250:
        /* <DEDUP_REMOVED lines=10> */
.L_x_253:
[----:B------:R-:W-:Y:S05]  /*6820*/  BSYNC B1 ;  /* 0x0000000000017941 */ /* 0x000fea0003800000 */
.L_x_252:
        /* <DEDUP_REMOVED lines=9> */
.L_x_255:
[----:B------:R-:W-:Y:S05]  /*68c0*/  BSYNC B1 ;  /* 0x0000000000017941 */ /* 0x000fea0003800000 */
.L_x_254:
        /* <DEDUP_REMOVED lines=9> */
.L_x_257:
[----:B------:R-:W-:Y:S05]  /*6960*/  BSYNC B1 ;  /* 0x0000000000017941 */ /* 0x000fea0003800000 */
.L_x_256:
        /* <DEDUP_REMOVED lines=10> */
.L_x_259:
[----:B------:R-:W-:Y:S05]  /*6a10*/  BSYNC B1 ;  /* 0x0000000000017941 */ /* 0x000fea0003800000 */
.L_x_258:
        /* <DEDUP_REMOVED lines=10> */
.L_x_261:
[----:B------:R-:W-:Y:S05]  /*6ac0*/  BSYNC B1 ;  /* 0x0000000000017941 */ /* 0x000fea0003800000 */
.L_x_260:
        /* <DEDUP_REMOVED lines=9> */
.L_x_263:
[----:B------:R-:W-:Y:S05]  /*6b60*/  BSYNC B1 ;  /* 0x0000000000017941 */ /* 0x000fea0003800000 */
.L_x_262:
        /* <DEDUP_REMOVED lines=9> */
.L_x_265:
[----:B------:R-:W-:Y:S05]  /*6c00*/  BSYNC B1 ;  /* 0x0000000000017941 */ /* 0x000fea0003800000 */
.L_x_264:
        /* <DEDUP_REMOVED lines=10> */
.L_x_267:
[----:B------:R-:W-:Y:S05]  /*6cb0*/  BSYNC B1 ;  /* 0x0000000000017941 */ /* 0x000fea0003800000 */
.L_x_266:
        /* <DEDUP_REMOVED lines=10> */
.L_x_269:
[----:B------:R-:W-:Y:S05]  /*6d60*/  BSYNC B1 ;  /* 0x0000000000017941 */ /* 0x000fea0003800000 */
.L_x_268:
        /* <DEDUP_REMOVED lines=9> */
.L_x_271:
[----:B------:R-:W-:Y:S05]  /*6e00*/  BSYNC B1 ;  /* 0x0000000000017941 */ /* 0x000fea0003800000 */
.L_x_270:
        /* <DEDUP_REMOVED lines=9> */
.L_x_273:
[----:B------:R-:W-:Y:S05]  /*6ea0*/  BSYNC B1 ;  /* 0x0000000000017941 */ /* 0x000fea0003800000 */
.L_x_272:
        /* <DEDUP_REMOVED lines=10> */
.L_x_275:
[----:B------:R-:W-:Y:S05]  /*6f50*/  BSYNC B1 ;  /* 0x0000000000017941 */ /* 0x000fea0003800000 */
.L_x_274:
        /* <DEDUP_REMOVED lines=10> */
.L_x_277:
[----:B------:R-:W-:Y:S05]  /*7000*/  BSYNC B1 ;  /* 0x0000000000017941 */ /* 0x000fea0003800000 */
.L_x_276:
[----:B01--45:R-:W-:Y:S01]  /*7010*/  HADD2.F32 R6, -RZ, R152.H0_H0 ;  /* 0x20000098ff067230 */ /* 0x033fe20000004100 */
        /* <DEDUP_REMOVED lines=8> */
.L_x_279:
[----:B------:R-:W-:Y:S05]  /*70a0*/  BSYNC B1 ;  /* 0x0000000000017941 */ /* 0x000fea0003800000 */
.L_x_278:
[----:B0-2--5:R-:W-:Y:S01]  /*70b0*/  HADD2.F32 R4, -RZ, R152.H0_H0 ;  /* 0x20000098ff047230 */ /* 0x025fe20000004100 */
[----:B------:R-:W-:Y:S01]  /*70c0*/  ISETP.GT.AND P0, PT, R0, 0x8, P0 ;  /* 0x000000080000780c */ /* 0x000fe20000704270 */
[----:B------:R-:W-:Y:S01]  /*70d0*/  @P1 IMAD.MOV.U32 R5, RZ, RZ, R11 ;  /* 0x000000ffff051224 */ /* 0x000fe200078e000b */
[----:B------:R-:W-:Y:S02]  /*70e0*/  BSSY B1, `(.L_x_280) ;  /* 0x0000008000017945 */ /* 0x000fe40003800000 */
[----:B------:R-:W-:Y:S01]  /*70f0*/  FMUL R3, R4, R155 ;  /* 0x0000009b04037220 */ /* 0x000fe20000400000 */
[----:B------:R-:W-:-:S03]  /*7100*/  @P1 IMAD.MOV.U32 R4, RZ, RZ, R10 ;  /* 0x000000ffff041224 */ /* 0x000fc600078e000a */
[----:B------:R-:W-:-:S05]  /*7110*/  FFMA R3, R150, R154, R3 ;  /* 0x0000009a96037223 */ /* 0x000fca0000000003 */
[----:B------:R-:W-:-:S05]  /*7120*/  F2FP.F16.F32.PACK_AB R3, RZ, R3 ;  /* 0x00000003ff03723e */ /* 0x000fca00000000ff */
[----:B------:R0:W-:Y:S01]  /*7130*/  @P1 STG.E.U16 desc[UR36][R4.64+0x1f0], R3 ;  /* 0x0001f00304001986 */ /* 0x0001e2000c101524 */
[----:B------:R-:W-:Y:S05]  /*7140*/  @!P0 BRA `(.L_x_281) ;  /* 0x0000000000048947 */ /* 0x000fea0003800000 */
[----:B------:R2:W5:Y:S02]  /*7150*/  LDG.E.LTC128B.U16 R152, desc[UR36][R8.64+0x1f2] ;  /* 0x0001f22408987981 */ /* 0x000564000c1e1520 */
.L_x_281:
[----:B------:R-:W-:Y:S05]  /*7160*/  BSYNC B1 ;  /* 0x0000000000017941 */ /* 0x000fea0003800000 */
.L_x_280:
[----:B------:R-:W-:Y:S05]  /*7170*/  @!P0 BRA `(.L_x_282) ;  /* 0x0000002400308947 */ /* 0x000fea0003800000 */
[----:B-----5:R-:W-:-:S05]  /*7180*/  HADD2.F32 R152, -RZ, R152.H0_H0 ;  /* 0x20000098ff987230 */ /* 0x020fca0000004100 */
[----:B------:R-:W-:-:S04]  /*7190*/  FMUL R152, R152, R155 ;  /* 0x0000009b98987220 */ /* 0x000fc80000400000 */
[----:B------:R-:W-:-:S05]  /*71a0*/  FFMA R152, R151, R154, R152 ;  /* 0x0000009a97987223 */ /* 0x000fca0000000098 */
[----:B------:R-:W-:-:S05]  /*71b0*/  F2FP.F16.F32.PACK_AB R152, RZ, R152 ;  /* 0x00000098ff98723e */ /* 0x000fca00000000ff */
[----:B------:R4:W-:Y:S01]  /*71c0*/  STG.E.U16 desc[UR36][R10.64+0x1f2], R152 ;  /* 0x0001f2980a007986 */ /* 0x0009e2000c101524 */
[----:B------:R-:W-:Y:S05]  /*71d0*/  BRA `(.L_x_282) ;  /* 0x0000002400187947 */ /* 0x000fea0003800000 */
.L_x_29:
[----:B------:R-:W-:Y:S01]  /*71e0*/  ISETP.GT.AND P0, PT, R3, 0x1, PT ;  /* 0x000000010300780c */ /* 0x000fe20003f04270 */
[----:B------:R-:W-:Y:S01]  /*71f0*/  ULDC.64 UR4, c[0x0][0x5c0] ;  /* 0x0001700000047ab9 */ /* 0x000fe20000000a00 */
[-C--:B------:R-:W-:Y:S01]  /*7200*/  FMUL R24, R24, R154.reuse ;  /* 0x0000009a18187220 */ /* 0x080fe20000400000 */
[-C--:B------:R-:W-:Y:S01]  /*7210*/  FMUL R25, R25, R154.reuse ;  /* 0x0000009a19197220 */ /* 0x080fe20000400000 */
[----:B------:R-:W-:Y:S01]  /*7220*/  ISETP.GT.AND P3, PT, R0, RZ, P0 ;  /* 0x000000ff0000720c */ /* 0x000fe20000764270 */
[-C--:B------:R-:W-:Y:S01]  /*7230*/  FMUL R26, R26, R154.reuse ;  /* 0x0000009a1a1a7220 */ /* 0x080fe20000400000 */
[----:B------:R-:W-:Y:S01]  /*7240*/  LEA R4, P4, R160, UR4, 0x1 ;  /* 0x00000004a0047c11 */ /* 0x000fe2000f8808ff */
[----:B------:R-:W-:Y:S01]  /*7250*/  FMUL R27, R27, R154 ;  /* 0x0000009a1b1b7220 */ /* 0x000fe20000400000 */
[----:B------:R-:W-:Y:S01]  /*7260*/  F2FP.F16.F32.PACK_AB R24, RZ, R24 ;  /* 0x00000018ff18723e */ /* 0x000fe200000000ff */
[-C--:B------:R-:W-:Y:S01]  /*7270*/  FMUL R28, R28, R154.reuse ;  /* 0x0000009a1c1c7220 */ /* 0x080fe20000400000 */
[----:B------:R-:W-:Y:S01]  /*7280*/  LEA.HI.X R5, R160, UR5, R169, 0x1, P4 ;  /* 0x00000005a0057c11 */ /* 0x000fe2000a0f0ca9 */
[-C--:B------:R-:W-:Y:S01]  /*7290*/  FMUL R29, R29, R154.reuse ;  /* 0x0000009a1d1d7220 */ /* 0x080fe20000400000 */
[----:B------:R-:W-:Y:S01]  /*72a0*/  F2FP.F16.F32.PACK_AB R25, RZ, R25 ;  /* 0x00000019ff19723e */ /* 0x000fe200000000ff */
[-C--:B------:R-:W-:Y:S01]  /*72b0*/  FMUL R30, R30, R154.reuse ;  /* 0x0000009a1e1e7220 */ /* 0x080fe20000400000 */
[----:B------:R-:W-:Y:S01]  /*72c0*/  SHF.L.U64.HI R11, R10, 0x4, R11 ;  /* 0x000000040a0b7819 */ /* 0x000fe2000001020b */
[----:B------:R-:W-:Y:S01]  /*72d0*/  @P1 STG.E.U16 desc[UR36][R4.64], R24 ;  /* 0x0000001804001986 */ /* 0x000fe2000c101524 */
[----:B------:R-:W-:Y:S01]  /*72e0*/  ISETP.GT.AND P1, PT, R3, 0x8, PT ;  /* 0x000000080300780c */ /* 0x000fe20003f24270 */
[----:B------:R-:W-:Y:S01]  /*72f0*/  FMUL R31, R31, R154 ;  /* 0x0000009a1f1f7220 */ /* 0x000fe20000400000 */
[----:B------:R-:W-:Y:S01]  /*7300*/  ISETP.GT.AND P4, PT, R0, 0x8, P0 ;  /* 0x000000080000780c */ /* 0x000fe20000784270 */
[----:B------:R-:W-:Y:S01]  /*7310*/  @P3 STG.E.U16 desc[UR36][R4.64+0x2], R25 ;  /* 0x0000021904003986 */ /* 0x000fe2000c101524 */
[----:B------:R-:W-:Y:S01]  /*7320*/  LEA R6, P3, R10, R4, 0x4 ;  /* 0x000000040a067211 */ /* 0x000fe200078620ff */
[-C--:B------:R-:W-:Y:S01]  /*7330*/  FMUL R32, R32, R154.reuse ;  /* 0x0000009a20207220 */ /* 0x080fe20000400000 */
[C---:B------:R-:W-:Y:S01]  /*7340*/  ISETP.GT.AND P2, PT, R0.reuse, 0x8, P2 ;  /* 0x000000080000780c */ /* 0x040fe20001744270 */
[-C--:B------:R-:W-:Y:S01]  /*7350*/  FMUL R33, R33, R154.reuse ;  /* 0x0000009a21217220 */ /* 0x080fe20000400000 */
[----:B------:R-:W-:Y:S01]  /*7360*/  ISETP.GT.AND P0, PT, R3, 0x9, PT ;  /* 0x000000090300780c */ /* 0x000fe20003f04270 */
[----:B------:R-:W-:Y:S01]  /*7370*/  IMAD.X R7, R11, 0x1, R5, P3 ;  /* 0x000000010b077824 */ /* 0x000fe200018e0605 */
[----:B------:R-:W-:Y:S01]  /*7380*/  ISETP.GT.AND P5, PT, R0, RZ, P1 ;  /* 0x000000ff0000720c */ /* 0x000fe20000fa4270 */
[-C--:B------:R-:W-:Y:S01]  /*7390*/  FMUL R34, R34, R154.reuse ;  /* 0x0000009a22227220 */ /* 0x080fe20000400000 */
[----:B------:R-:W-:Y:S01]  /*73a0*/  ISETP.GT.AND P3, PT, R0, RZ, P0 ;  /* 0x000000ff0000720c */ /* 0x000fe20000764270 */
[----:B------:R-:W-:Y:S01]  /*73b0*/  FMUL R35, R35, R154 ;  /* 0x0000009a23237220 */ /* 0x000fe20000400000 */
[----:B------:R-:W-:Y:S01]  /*73c0*/  F2FP.F16.F32.PACK_AB R26, RZ, R26 ;  /* 0x0000001aff1a723e */ /* 0x000fe200000000ff */
[-C--:B------:R-:W-:Y:S01]  /*73d0*/  FMUL R36, R36, R154.reuse ;  /* 0x0000009a24247220 */ /* 0x080fe20000400000 */
[----:B------:R-:W-:Y:S01]  /*73e0*/  F2FP.F16.F32.PACK_AB R27, RZ, R27 ;  /* 0x0000001bff1b723e */ /* 0x000fe200000000ff */
[----:B------:R-:W-:Y:S01]  /*73f0*/  FMUL R37, R37, R154 ;  /* 0x0000009a25257220 */ /* 0x000fe20000400000 */
[----:B------:R-:W-:Y:S01]  /*7400*/  F2FP.F16.F32.PACK_AB R28, RZ, R28 ;  /* 0x0000001cff1c723e */ /* 0x000fe200000000ff */
[----:B------:R-:W-:Y:S01]  /*7410*/  @P2 STG.E.U16 desc[UR36][R6.64], R26 ;  /* 0x0000001a06002986 */ /* 0x000fe2000c101524 */
[----:B------:R-:W-:Y:S01]  /*7420*/  F2FP.F16.F32.PACK_AB R29, RZ, R29 ;  /* 0x0000001dff1d723e */ /* 0x000fe200000000ff */
[-C--:B------:R-:W-:Y:S01]  /*7430*/  FMUL R38, R38, R154.reuse ;  /* 0x0000009a26267220 */ /* 0x080fe20000400000 */
[C---:B------:R-:W-:Y:S01]  /*7440*/  ISETP.GT.AND P2, PT, R0.reuse, 0x8, P1 ;  /* 0x000000080000780c */ /* 0x040fe20000f44270 */
[----:B------:R-:W-:Y:S01]  /*7450*/  @P4 STG.E.U16 desc[UR36][R6.64+0x2], R27 ;  /* 0x0000021b06004986 */ /* 0x000fe2000c101524 */
[----:B------:R-:W-:Y:S01]  /*7460*/  ISETP.GT.AND P1, PT, R3, 0x10, PT ;  /* 0x000000100300780c */ /* 0x000fe20003f24270 */
[----:B------:R-:W-:Y:S01]  /*7470*/  FMUL R39, R39, R154 ;  /* 0x0000009a27277220 */ /* 0x000fe20000400000 */
[----:B------:R-:W-:Y:S01]  /*7480*/  F2FP.F16.F32.PACK_AB R30, RZ, R30 ;  /* 0x0000001eff1e723e */ /* 0x000fe200000000ff */
[----:B------:R-:W-:Y:S01]  /*7490*/  @P5 STG.E.U16 desc[UR36][R4.64+0x10], R28 ;  /* 0x0000101c04005986 */ /* 0x000fe2000c101524 */
[----:B------:R-:W-:Y:S01]  /*74a0*/  ISETP.GT.AND P4, PT, R0, RZ, P1 ;  /* 0x000000ff0000720c */ /* 0x000fe20000f84270 */
[-C--:B------:R-:W-:Y:S01]  /*74b0*/  FMUL R40, R40, R154.reuse ;  /* 0x0000009a28287220 */ /* 0x080fe20000400000 */
[----:B------:R-:W-:Y:S01]  /*74c0*/  F2FP.F16.F32.PACK_AB R31, RZ, R31 ;  /* 0x0000001fff1f723e */ /* 0x000fe200000000ff */
[----:B------:R-:W-:Y:S01]  /*74d0*/  @P3 STG.E.U16 desc[UR36][R4.64+0x12], R29 ;  /* 0x0000121d04003986 */ /* 0x000fe2000c101524 */
[----:B------:R-:W-:Y:S01]  /*74e0*/  ISETP.GT.AND P3, PT, R0, 0x8, P0 ;  /* 0x000000080000780c */ /* 0x000fe20000764270 */
[----:B------:R-:W-:Y:S01]  /*74f0*/  FMUL R41, R41, R154 ;  /* 0x0000009a29297220 */ /* 0x000fe20000400000 */
[----:B------:R-:W-:Y:S01]  /*7500*/  ISETP.GT.AND P0, PT, R3, 0x11, PT ;  /* 0x000000110300780c */ /* 0x000fe20003f04270 */
[----:B------:R-:W-:Y:S01]  /*7510*/  @P2 STG.E.U16 desc[UR36][R6.64+0x10], R30 ;  /* 0x0000101e06002986 */ /* 0x000fe2000c101524 */
[----:B------:R-:W-:Y:S01]  /*7520*/  F2FP.F16.F32.PACK_AB R32, RZ, R32 ;  /* 0x00000020ff20723e */ /* 0x000fe200000000ff */
[-C--:B------:R-:W-:Y:S01]  /*7530*/  FMUL R42, R42, R154.reuse ;  /* 0x0000009a2a2a7220 */ /* 0x080fe20000400000 */
[C---:B------:R-:W-:Y:S01]  /*7540*/  ISETP.GT.AND P5, PT, R0.reuse, RZ, P0 ;  /* 0x000000ff0000720c */ /* 0x040fe200007a4270 */
[-C--:B------:R-:W-:Y:S01]  /*7550*/  FMUL R43, R43, R154.reuse ;  /* 0x0000009a2b2b7220 */ /* 0x080fe20000400000 */
[----:B------:R-:W-:Y:S01]  /*7560*/  ISETP.GT.AND P2, PT, R0, 0x8, P1 ;  /* 0x000000080000780c */ /* 0x000fe20000f44270 */
[-C--:B------:R-:W-:Y:S01]  /*7570*/  FMUL R44, R44, R154.reuse ;  /* 0x0000009a2c2c7220 */ /* 0x080fe20000400000 */
[----:B------:R-:W-:Y:S01]  /*7580*/  ISETP.GT.AND P1, PT, R3, 0x18, PT ;  /* 0x000000180300780c */ /* 0x000fe20003f24270 */
[-C--:B------:R-:W-:Y:S01]  /*7590*/  FMUL R45, R45, R154.reuse ;  /* 0x0000009a2d2d7220 */ /* 0x080fe20000400000 */
[----:B------:R-:W-:Y:S01]  /*75a0*/  F2FP.F16.F32.PACK_AB R33, RZ, R33 ;  /* 0x00000021ff21723e */ /* 0x000fe200000000ff */
[----:B------:R-:W-:Y:S01]  /*75b0*/  @P3 STG.E.U16 desc[UR36][R6.64+0x12], R31 ;  /* 0x0000121f06003986 */ /* 0x000fe2000c101524 */
[----:B------:R-:W-:Y:S01]  /*75c0*/  ISETP.GT.AND P3, PT, R0, 0x8, P0 ;  /* 0x000000080000780c */ /* 0x000fe20000764270 */
[-C--:B------:R-:W-:Y:S01]  /*75d0*/  FMUL R46, R46, R154.reuse ;  /* 0x0000009a2e2e7220 */ /* 0x080fe20000400000 */
[----:B------:R-:W-:Y:S01]  /*75e0*/  ISETP.GT.AND P0, PT, R3, 0x19, PT ;  /* 0x000000190300780c */ /* 0x000fe20003f04270 */
[----:B------:R-:W-:Y:S01]  /*75f0*/  @P4 STG.E.U16 desc[UR36][R4.64+0x20], R32 ;  /* 0x0000202004004986 */ /* 0x000fe2000c101524 */
[C---:B------:R-:W-:Y:S01]  /*7600*/  ISETP.GT.AND P4, PT, R0.reuse, RZ, P1 ;  /* 0x000000ff0000720c */ /* 0x040fe20000f84270 */
[----:B------:R-:W-:Y:S01]  /*7610*/  FMUL R47, R47, R154 ;  /* 0x0000009a2f2f7220 */ /* 0x000fe20000400000 */
[----:B------:R-:W-:Y:S01]  /*7620*/  F2FP.F16.F32.PACK_AB R34, RZ, R34 ;  /* 0x00000022ff22723e */ /* 0x000fe200000000ff */
[----:B------:R-:W-:Y:S01]  /*7630*/  @P5 STG.E.U16 desc[UR36][R4.64+0x22], R33 ;  /* 0x0000222104005986 */ /* 0x000fe2000c101524 */
[----:B------:R-:W-:Y:S01]  /*7640*/  ISETP.GT.AND P5, PT, R0, RZ, P0 ;  /* 0x000000ff0000720c */ /* 0x000fe200007a4270 */
[----:B------:R-:W-:Y:S01]  /*7650*/  FMUL R48, R48, R154 ;  /* 0x0000009a30307220 */ /* 0x000fe20000400000 */
[----:B------:R-:W-:Y:S01]  /*7660*/  F2FP.F16.F32.PACK_AB R35, RZ, R35 ;  /* 0x00000023ff23723e */ /* 0x000fe200000000ff */
[----:B------:R-:W-:Y:S01]  /*7670*/  @P2 STG.E.U16 desc[UR36][R6.64+0x20], R34 ;  /* 0x0000202206002986 */ /* 0x000fe2000c101524 */
[----:B------:R-:W-:Y:S01]  /*7680*/  F2FP.F16.F32.PACK_AB R36, RZ, R36 ;  /* 0x00000024ff24723e */ /* 0x000fe200000000ff */
[-C--:B------:R-:W-:Y:S01]  /*7690*/  FMUL R49, R49, R154.reuse ;  /* 0x0000009a31317220 */ /* 0x080fe20000400000 */
[----:B------:R-:W-:Y:S01]  /*76a0*/  ISETP.GT.AND P2, PT, R0, 0x8, P1 ;  /* 0x000000080000780c */ /* 0x000fe20000f44270 */
[----:B------:R-:W-:Y:S01]  /*76b0*/  @P3 STG.E.U16 desc[UR36][R6.64+0x22], R35 ;  /* 0x0000222306003986 */ /* 0x000fe2000c101524 */
[----:B------:R-:W-:Y:S01]  /*76c0*/  ISETP.GT.AND P1, PT, R3, 0x20, PT ;  /* 0x000000200300780c */ /* 0x000fe20003f24270 */
[-C--:B------:R-:W-:Y:S01]  /*76d0*/  FMUL R50, R50, R154.reuse ;  /* 0x0000009a32327220 */ /* 0x080fe20000400000 */
[----:B------:R-:W-:Y:S01]  /*76e0*/  F2FP.F16.F32.PACK_AB R37, RZ, R37 ;  /* 0x00000025ff25723e */ /* 0x000fe200000000ff */
[----:B------:R-:W-:Y:S01]  /*76f0*/  @P4 STG.E.U16 desc[UR36][R4.64+0x30], R36 ;  /* 0x0000302404004986 */ /* 0x000fe2000c101524 */
[C---:B------:R-:W-:Y:S01]  /*7700*/  ISETP.GT.AND P3, PT, R0.reuse, 0x8, P0 ;  /* 0x000000080000780c */ /* 0x040fe20000764270 */
[-C--:B------:R-:W-:Y:S01]  /*7710*/  FMUL R51, R51, R154.reuse ;  /* 0x0000009a33337220 */ /* 0x080fe20000400000 */
[----:B------:R-:W-:Y:S01]  /*7720*/  ISETP.GT.AND P0, PT, R3, 0x21, PT ;  /* 0x000000210300780c */ /* 0x000fe20003f04270 */
[----:B------:R-:W-:Y:S01]  /*7730*/  @P5 STG.E.U16 desc[UR36][R4.64+0x32], R37 ;  /* 0x0000322504005986 */ /* 0x000fe2000c101524 */
[----:B------:R-:W-:Y:S01]  /*7740*/  ISETP.GT.AND P4, PT, R0, RZ, P1 ;  /* 0x000000ff0000720c */ /* 0x000fe20000f84270 */
[----:B------:R-:W-:Y:S01]  /*7750*/  FMUL R52, R52, R154 ;  /* 0x0000009a34347220 */ /* 0x000fe20000400000 */
[----:B------:R-:W-:Y:S01]  /*7760*/  F2FP.F16.F32.PACK_AB R38, RZ, R38 ;  /* 0x00000026ff26723e */ /* 0x000fe200000000ff */
[-C--:B------:R-:W-:Y:S01]  /*7770*/  FMUL R53, R53, R154.reuse ;  /* 0x0000009a35357220 */ /* 0x080fe20000400000 */
        /* <DEDUP_REMOVED lines=325> */
[----:B------:R-:W-:Y:S01]  /*8bd0*/  FMUL R151, R151, R154 ;  /* 0x0000009a97977220 */ /* 0x000fe20000400000 */
[----:B------:R-:W-:Y:S01]  /*8be0*/  ISETP.GT.AND P2, PT, R0, 0x8, P1 ;  /* 0x000000080000780c */ /* 0x000fe20000f44270 */
[----:B------:R-:W-:Y:S01]  /*8bf0*/  @P3 STG.E.U16 desc[UR36][R6.64+0x132], R103 ;  /* 0x0001326706003986 */ /* 0x000fe2000c101524 */
[----:B------:R-:W-:-:S02]  /*8c00*/  ISETP.GT.AND P1, PT, R3, 0xa8, PT ;  /* 0x000000a80300780c */ /* 0x000fc40003f24270 */
[----:B------:R-:W-:Y:S01]  /*8c10*/  F2FP.F16.F32.PACK_AB R105, RZ, R105 ;  /* 0x00000069ff69723e */ /* 0x000fe200000000ff */
[----:B------:R-:W-:Y:S01]  /*8c20*/  @P4 STG.E.U16 desc[UR36][R4.64+0x140], R104 ;  /* 0x0001406804004986 */ /* 0x000fe2000c101524 */
[C---:B------:R-:W-:Y:S02]  /*8c30*/  ISETP.GT.AND P3, PT, R0.reuse, 0x8, P0 ;  /* 0x000000080000780c */ /* 0x040fe40000764270 */
[----:B------:R-:W-:Y:S01]  /*8c40*/  ISETP.GT.AND P0, PT, R3, 0xa9, PT ;  /* 0x000000a90300780c */ /* 0x000fe20003f04270 */
[----:B------:R-:W-:Y:S01]  /*8c50*/  @P5 STG.E.U16 desc[UR36][R4.64+0x142], R105 ;  /* 0x0001426904005986 */ /* 0x000fe2000c101524 */
[C---:B------:R-:W-:Y:S02]  /*8c60*/  ISETP.GT.AND P4, PT, R0.reuse, RZ, P1 ;  /* 0x000000ff0000720c */ /* 0x040fe40000f84270 */
[----:B------:R-:W-:Y:S02]  /*8c70*/  F2FP.F16.F32.PACK_AB R106, RZ, R106 ;  /* 0x0000006aff6a723e */ /* 0x000fe400000000ff */
[----:B------:R-:W-:-:S02]  /*8c80*/  ISETP.GT.AND P5, PT, R0, RZ, P0 ;  /* 0x000000ff0000720c */ /* 0x000fc400007a4270 */
[----:B------:R-:W-:Y:S01]  /*8c90*/  F2FP.F16.F32.PACK_AB R107, RZ, R107 ;  /* 0x0000006bff6b723e */ /* 0x000fe200000000ff */
[----:B------:R-:W-:Y:S01]  /*8ca0*/  @P2 STG.E.U16 desc[UR36][R6.64+0x140], R106 ;  /* 0x0001406a06002986 */ /* 0x000fe2000c101524 */
[----:B------:R-:W-:Y:S02]  /*8cb0*/  F2FP.F16.F32.PACK_AB R108, RZ, R108 ;  /* 0x0000006cff6c723e */ /* 0x000fe400000000ff */
[C---:B------:R-:W-:Y:S01]  /*8cc0*/  ISETP.GT.AND P2, PT, R0.reuse, 0x8, P1 ;  /* 0x000000080000780c */ /* 0x040fe20000f44270 */
[----:B------:R-:W-:Y:S01]  /*8cd0*/  @P3 STG.E.U16 desc[UR36][R6.64+0x142], R107 ;  /* 0x0001426b06003986 */ /* 0x000fe2000c101524 */
[----:B------:R-:W-:Y:S02]  /*8ce0*/  ISETP.GT.AND P1, PT, R3, 0xb0, PT ;  /* 0x000000b00300780c */ /* 0x000fe40003f24270 */
[----:B------:R-:W-:Y:S01]  /*8cf0*/  F2FP.F16.F32.PACK_AB R109, RZ, R109 ;  /* 0x0000006dff6d723e */ /* 0x000fe200000000ff */
[----:B------:R-:W-:Y:S01]  /*8d00*/  @P4 STG.E.U16 desc[UR36][R4.64+0x150], R108 ;  /* 0x0001506c04004986 */ /* 0x000fe2000c101524 */
[----:B------:R-:W-:-:S02]  /*8d10*/  ISETP.GT.AND P3, PT, R0, 0x8, P0 ;  /* 0x000000080000780c */ /* 0x000fc40000764270 */
[----:B------:R-:W-:Y:S01]  /*8d20*/  ISETP.GT.AND P0, PT, R3, 0xb1, PT ;  /* 0x000000b10300780c */ /* 0x000fe20003f04270 */
[----:B------:R-:W-:Y:S01]  /*8d30*/  @P5 STG.E.U16 desc[UR36][R4.64+0x152], R109 ;  /* 0x0001526d04005986 */ /* 0x000fe2000c101524 */
[C---:B------:R-:W-:Y:S02]  /*8d40*/  ISETP.GT.AND P4, PT, R0.reuse, RZ, P1 ;  /* 0x000000ff0000720c */ /* 0x040fe40000f84270 */
[----:B------:R-:W-:Y:S02]  /*8d50*/  F2FP.F16.F32.PACK_AB R110, RZ, R110 ;  /* 0x0000006eff6e723e */ /* 0x000fe400000000ff */
[----:B------:R-:W-:Y:S02]  /*8d60*/  ISETP.GT.AND P5, PT, R0, RZ, P0 ;  /* 0x000000ff0000720c */ /* 0x000fe400007a4270 */
[----:B------:R-:W-:Y:S01]  /*8d70*/  F2FP.F16.F32.PACK_AB R111, RZ, R111 ;  /* 0x0000006fff6f723e */ /* 0x000fe200000000ff */
[----:B------:R-:W-:Y:S01]  /*8d80*/  @P2 STG.E.U16 desc[UR36][R6.64+0x150], R110 ;  /* 0x0001506e06002986 */ /* 0x000fe2000c101524 */
[----:B------:R-:W-:-:S02]  /*8d90*/  F2FP.F16.F32.PACK_AB R112, RZ, R112 ;  /* 0x00000070ff70723e */ /* 0x000fc400000000ff */
[C---:B------:R-:W-:Y:S01]  /*8da0*/  ISETP.GT.AND P2, PT, R0.reuse, 0x8, P1 ;  /* 0x000000080000780c */ /* 0x040fe20000f44270 */
[----:B------:R-:W-:Y:S01]  /*8db0*/  @P3 STG.E.U16 desc[UR36][R6.64+0x152], R111 ;  /* 0x0001526f06003986 */ /* 0x000fe2000c101524 */
[C---:B------:R-:W-:Y:S02]  /*8dc0*/  ISETP.GT.AND P1, PT, R3.reuse, 0xb8, PT ;  /* 0x000000b80300780c */ /* 0x040fe40003f24270 */
[----:B------:R-:W-:Y:S01]  /*8dd0*/  F2FP.F16.F32.PACK_AB R113, RZ, R113 ;  /* 0x00000071ff71723e */ /* 0x000fe200000000ff */
[----:B------:R-:W-:Y:S01]  /*8de0*/  @P4 STG.E.U16 desc[UR36][R4.64+0x160], R112 ;  /* 0x0001607004004986 */ /* 0x000fe2000c101524 */
[C---:B------:R-:W-:Y:S02]  /*8df0*/  ISETP.GT.AND P3, PT, R0.reuse, 0x8, P0 ;  /* 0x000000080000780c */ /* 0x040fe40000764270 */
[----:B------:R-:W-:Y:S01]  /*8e00*/  ISETP.GT.AND P0, PT, R3, 0xb9, PT ;  /* 0x000000b90300780c */ /* 0x000fe20003f04270 */
[----:B------:R-:W-:Y:S01]  /*8e10*/  @P5 STG.E.U16 desc[UR36][R4.64+0x162], R113 ;  /* 0x0001627104005986 */ /* 0x000fe2000c101524 */
[----:B------:R-:W-:-:S02]  /*8e20*/  ISETP.GT.AND P4, PT, R0, RZ, P1 ;  /* 0x000000ff0000720c */ /* 0x000fc40000f84270 */
[----:B------:R-:W-:Y:S02]  /*8e30*/  F2FP.F16.F32.PACK_AB R114, RZ, R114 ;  /* 0x00000072ff72723e */ /* 0x000fe400000000ff */
[C---:B------:R-:W-:Y:S02]  /*8e40*/  ISETP.GT.AND P5, PT, R0.reuse, RZ, P0 ;  /* 0x000000ff0000720c */ /* 0x040fe400007a4270 */
[----:B------:R-:W-:Y:S01]  /*8e50*/  F2FP.F16.F32.PACK_AB R115, RZ, R115 ;  /* 0x00000073ff73723e */ /* 0x000fe200000000ff */
[----:B------:R-:W-:Y:S01]  /*8e60*/  @P2 STG.E.U16 desc[UR36][R6.64+0x160], R114 ;  /* 0x0001607206002986 */ /* 0x000fe2000c101524 */
[----:B------:R-:W-:Y:S02]  /*8e70*/  F2FP.F16.F32.PACK_AB R116, RZ, R116 ;  /* 0x00000074ff74723e */ /* 0x000fe400000000ff */
        /* <DEDUP_REMOVED lines=65> */
[----:B------:R-:W-:Y:S02]  /*9290*/  ISETP.GT.AND P5, PT, R0, RZ, P0 ;  /* 0x000000ff0000720c */ /* 0x000fe400007a4270 */
[----:B------:R-:W-:Y:S02]  /*92a0*/  F2FP.F16.F32.PACK_AB R134, RZ, R134 ;  /* 0x00000086ff86723e */ /* 0x000fe400000000ff */
[----:B------:R-:W-:Y:S02]  /*92b0*/  F2FP.F16.F32.PACK_AB R135, RZ, R135 ;  /* 0x00000087ff87723e */ /* 0x000fe400000000ff */
[----:B------:R-:W-:Y:S01]  /*92c0*/  F2FP.F16.F32.PACK_AB R136, RZ, R136 ;  /* 0x00000088ff88723e */ /* 0x000fe200000000ff */
[----:B------:R-:W-:Y:S01]  /*92d0*/  @P2 STG.E.U16 desc[UR36][R6.64+0x1b0], R134 ;  /* 0x0001b08606002986 */ /* 0x000fe2000c101524 */
[----:B------:R-:W-:-:S02]  /*92e0*/  F2FP.F16.F32.PACK_AB R137, RZ, R137 ;  /* 0x00000089ff89723e */ /* 0x000fc400000000ff */
[C---:B------:R-:W-:Y:S01]  /*92f0*/  ISETP.GT.AND P1, PT, R0.reuse, 0x8, P1 ;  /* 0x000000080000780c */ /* 0x040fe20000f24270 */
[----:B------:R-:W-:Y:S01]  /*9300*/  @P3 STG.E.U16 desc[UR36][R6.64+0x1b2], R135 ;  /* 0x0001b28706003986 */ /* 0x000fe2000c101524 */
[C---:B------:R-:W-:Y:S02]  /*9310*/  ISETP.GT.AND P2, PT, R0.reuse, 0x8, P0 ;  /* 0x000000080000780c */ /* 0x040fe40000744270 */
[C---:B------:R-:W-:Y:S01]  /*9320*/  ISETP.GT.AND P0, PT, R3.reuse, 0xe9, PT ;  /* 0x000000e90300780c */ /* 0x040fe20003f04270 */
[----:B------:R-:W-:Y:S01]  /*9330*/  @P4 STG.E.U16 desc[UR36][R4.64+0x1c0], R136 ;  /* 0x0001c08804004986 */ /* 0x000fe2000c101524 */
[----:B------:R-:W-:Y:S02]  /*9340*/  ISETP.GT.AND P4, PT, R3, 0xe8, PT ;  /* 0x000000e80300780c */ /* 0x000fe40003f84270 */
[----:B------:R-:W-:Y:S01]  /*9350*/  F2FP.F16.F32.PACK_AB R138, RZ, R138 ;  /* 0x0000008aff8a723e */ /* 0x000fe200000000ff */
[----:B------:R-:W-:Y:S01]  /*9360*/  @P5 STG.E.U16 desc[UR36][R4.64+0x1c2], R137 ;  /* 0x0001c28904005986 */ /* 0x000fe2000c101524 */
[----:B------:R-:W-:-:S02]  /*9370*/  ISETP.GT.AND P5, PT, R0, RZ, P4 ;  /* 0x000000ff0000720c */ /* 0x000fc400027a4270 */
[----:B------:R-:W-:Y:S01]  /*9380*/  F2FP.F16.F32.PACK_AB R139, RZ, R139 ;  /* 0x0000008bff8b723e */ /* 0x000fe200000000ff */
[----:B------:R-:W-:Y:S01]  /*9390*/  @P1 STG.E.U16 desc[UR36][R6.64+0x1c0], R138 ;  /* 0x0001c08a06001986 */ /* 0x000fe2000c101524 */
[----:B------:R-:W-:Y:S02]  /*93a0*/  F2FP.F16.F32.PACK_AB R140, RZ, R140 ;  /* 0x0000008cff8c723e */ /* 0x000fe400000000ff */
[C---:B------:R-:W-:Y:S01]  /*93b0*/  ISETP.GT.AND P3, PT, R0.reuse, RZ, P0 ;  /* 0x000000ff0000720c */ /* 0x040fe20000764270 */
[----:B------:R-:W-:Y:S01]  /*93c0*/  @P2 STG.E.U16 desc[UR36][R6.64+0x1c2], R139 ;  /* 0x0001c28b06002986 */ /* 0x000fe2000c101524 */
[C---:B------:R-:W-:Y:S02]  /*93d0*/  ISETP.GT.AND P4, PT, R0.reuse, 0x8, P4 ;  /* 0x000000080000780c */ /* 0x040fe40002784270 */
[----:B------:R-:W-:Y:S02]  /*93e0*/  F2FP.F16.F32.PACK_AB R141, RZ, R141 ;  /* 0x0000008dff8d723e */ /* 0x000fe400000000ff */
[----:B------:R-:W-:Y:S01]  /*93f0*/  F2FP.F16.F32.PACK_AB R142, RZ, R142 ;  /* 0x0000008eff8e723e */ /* 0x000fe200000000ff */
[----:B------:R-:W-:Y:S01]  /*9400*/  @P5 STG.E.U16 desc[UR36][R4.64+0x1d0], R140 ;  /* 0x0001d08c04005986 */ /* 0x000fe2000c101524 */
[----:B------:R-:W-:-:S02]  /*9410*/  ISETP.GT.AND P5, PT, R0, 0x8, P0 ;  /* 0x000000080000780c */ /* 0x000fc400007a4270 */
[----:B------:R-:W-:Y:S02]  /*9420*/  F2FP.F16.F32.PACK_AB R143, RZ, R143 ;  /* 0x0000008fff8f723e */ /* 0x000fe400000000ff */
[C---:B------:R-:W-:Y:S01]  /*9430*/  ISETP.GT.AND P0, PT, R3.reuse, 0xf1, PT ;  /* 0x000000f10300780c */ /* 0x040fe20003f04270 */
[----:B------:R-:W-:Y:S01]  /*9440*/  @P3 STG.E.U16 desc[UR36][R4.64+0x1d2], R141 ;  /* 0x0001d28d04003986 */ /* 0x000fe2000c101524 */
[----:B------:R-:W-:Y:S02]  /*9450*/  ISETP.GT.AND P3, PT, R3, 0xf0, PT ;  /* 0x000000f00300780c */ /* 0x000fe40003f64270 */
[----:B------:R-:W-:Y:S01]  /*9460*/  F2FP.F16.F32.PACK_AB R144, RZ, R144 ;  /* 0x00000090ff90723e */ /* 0x000fe200000000ff */
[----:B------:R-:W-:Y:S01]  /*9470*/  @P4 STG.E.U16 desc[UR36][R6.64+0x1d0], R142 ;  /* 0x0001d08e06004986 */ /* 0x000fe2000c101524 */
[C---:B------:R-:W-:Y:S02]  /*9480*/  ISETP.GT.AND P4, PT, R0.reuse, RZ, P3 ;  /* 0x000000ff0000720c */ /* 0x040fe40001f84270 */
[----:B------:R-:W-:Y:S01]  /*9490*/  F2FP.F16.F32.PACK_AB R145, RZ, R145 ;  /* 0x00000091ff91723e */ /* 0x000fe200000000ff */
[----:B------:R-:W-:Y:S01]  /*94a0*/  @P5 STG.E.U16 desc[UR36][R6.64+0x1d2], R143 ;  /* 0x0001d28f06005986 */ /* 0x000fe2000c101524 */
[----:B------:R-:W-:-:S02]  /*94b0*/  ISETP.GT.AND P5, PT, R0, RZ, P0 ;  /* 0x000000ff0000720c */ /* 0x000fc400007a4270 */
[C---:B------:R-:W-:Y:S02]  /*94c0*/  ISETP.GT.AND P2, PT, R3.reuse, 0xf8, PT ;  /* 0x000000f80300780c */ /* 0x040fe40003f44270 */
[----:B------:R-:W-:Y:S02]  /*94d0*/  ISETP.GT.AND P1, PT, R3, 0xf9, PT ;  /* 0x000000f90300780c */ /* 0x000fe40003f24270 */
[C---:B------:R-:W-:Y:S02]  /*94e0*/  ISETP.GT.AND P3, PT, R0.reuse, 0x8, P3 ;  /* 0x000000080000780c */ /* 0x040fe40001f64270 */
[C---:B------:R-:W-:Y:S01]  /*94f0*/  ISETP.GT.AND P0, PT, R0.reuse, 0x8, P0 ;  /* 0x000000080000780c */ /* 0x040fe20000704270 */
[----:B------:R-:W-:Y:S01]  /*9500*/  @P4 STG.E.U16 desc[UR36][R4.64+0x1e0], R144 ;  /* 0x0001e09004004986 */ /* 0x000fe2000c101524 */
[C---:B------:R-:W-:Y:S02]  /*9510*/  ISETP.GT.AND P4, PT, R0.reuse, RZ, P1 ;  /* 0x000000ff0000720c */ /* 0x040fe40000f84270 */
[----:B------:R-:W-:Y:S01]  /*9520*/  F2FP.F16.F32.PACK_AB R146, RZ, R146 ;  /* 0x00000092ff92723e */ /* 0x000fe200000000ff */
[----:B------:R-:W-:Y:S01]  /*9530*/  @P5 STG.E.U16 desc[UR36][R4.64+0x1e2], R145 ;  /* 0x0001e29104005986 */ /* 0x000fe2000c101524 */
[----:B------:R-:W-:-:S02]  /*9540*/  ISETP.GT.AND P5, PT, R0, RZ, P2 ;  /* 0x000000ff0000720c */ /* 0x000fc400017a4270 */
[C---:B------:R-:W-:Y:S02]  /*9550*/  ISETP.GT.AND P2, PT, R0.reuse, 0x8, P2 ;  /* 0x000000080000780c */ /* 0x040fe40001744270 */
[----:B------:R-:W-:Y:S01]  /*9560*/  F2FP.F16.F32.PACK_AB R147, RZ, R147 ;  /* 0x00000093ff93723e */ /* 0x000fe200000000ff */
[----:B------:R-:W-:Y:S01]  /*9570*/  @P3 STG.E.U16 desc[UR36][R6.64+0x1e0], R146 ;  /* 0x0001e09206003986 */ /* 0x000fe2000c101524 */
[----:B------:R-:W-:Y:S02]  /*9580*/  ISETP.GT.AND P1, PT, R0, 0x8, P1 ;  /* 0x000000080000780c */ /* 0x000fe40000f24270 */
[----:B------:R-:W-:Y:S01]  /*9590*/  F2FP.F16.F32.PACK_AB R148, RZ, R148 ;  /* 0x00000094ff94723e */ /* 0x000fe200000000ff */
[----:B------:R-:W-:Y:S01]  /*95a0*/  @P0 STG.E.U16 desc[UR36][R6.64+0x1e2], R147 ;  /* 0x0001e29306000986 */ /* 0x000fe2000c101524 */
[----:B------:R-:W-:Y:S02]  /*95b0*/  F2FP.F16.F32.PACK_AB R149, RZ, R149 ;  /* 0x00000095ff95723e */ /* 0x000fe400000000ff */
[----:B------:R-:W-:Y:S01]  /*95c0*/  F2FP.F16.F32.PACK_AB R150, RZ, R150 ;  /* 0x00000096ff96723e */ /* 0x000fe200000000ff */
[----:B------:R-:W-:Y:S01]  /*95d0*/  @P5 STG.E.U16 desc[UR36][R4.64+0x1f0], R148 ;  /* 0x0001f09404005986 */ /* 0x000fe2000c101524 */
[----:B------:R-:W-:-:S03]  /*95e0*/  F2FP.F16.F32.PACK_AB R151, RZ, R151 ;  /* 0x00000097ff97723e */ /* 0x000fc600000000ff */
[----:B------:R0:W-:Y:S02]  /*95f0*/  @P4 STG.E.U16 desc[UR36][R4.64+0x1f2], R149 ;  /* 0x0001f29504004986 */ /* 0x0001e4000c101524 */
[----:B0-----:R-:W-:Y:S02]  /*9600*/  @P2 IMAD.MOV.U32 R4, RZ, RZ, R6 ;  /* 0x000000ffff042224 */ /* 0x001fe400078e0006 */
[----:B------:R-:W-:-:S05]  /*9610*/  @P2 IMAD.MOV.U32 R5, RZ, RZ, R7 ;  /* 0x000000ffff052224 */ /* 0x000fca00078e0007 */
[----:B------:R0:W-:Y:S04]  /*9620*/  @P2 STG.E.U16 desc[UR36][R4.64+0x1f0], R150 ;  /* 0x0001f09604002986 */ /* 0x0001e8000c101524 */
[----:B------:R0:W-:Y:S02]  /*9630*/  @P1 STG.E.U16 desc[UR36][R6.64+0x1f2], R151 ;  /* 0x0001f29706001986 */ /* 0x0001e4000c101524 */
.L_x_282:
[----:B------:R-:W-:Y:S05]  /*9640*/  BSYNC B0 ;  /* 0x0000000000007941 */ /* 0x000fea0003800000 */
.L_x_28:
[----:B------:R-:W-:Y:S01]  /*9650*/  ULDC UR4, c[0x0][0xc] ;  /* 0x0000030000047ab9 */ /* 0x000fe20000000800 */
[----:B------:R-:W-:Y:S01]  /*9660*/  ULDC UR5, c[0x0][0x10] ;  /* 0x0000040000057ab9 */ /* 0x000fe20000000800 */
[----:B0-----:R-:W0:Y:S01]  /*9670*/  LDC R3, c[0x0][0x14] ;  /* 0x00000500ff037b82 */ /* 0x001e220000000800 */
[----:B------:R-:W-:Y:S01]  /*9680*/  UIMAD.WIDE.U32 UR4, UR4, UR5, URZ ;  /* 0x00000005040472a5 */ /* 0x000fe2000f8e003f */
[----:B------:R-:W-:Y:S01]  /*9690*/  PRMT R0, RZ, 0x7610, R0 ;  /* 0x00007610ff007816 */ /* 0x000fe20000000000 */
[----:B----45:R-:W-:Y:S02]  /*96a0*/  IMAD.MOV.U32 R152, RZ, RZ, -0x1 ;  /* 0xffffffffff987424 */ /* 0x030fe400078e00ff */
[----:B------:R-:W-:Y:S02]  /*96b0*/  IMAD.MOV.U32 R23, RZ, RZ, -0x1 ;  /* 0xffffffffff177424 */ /* 0x000fe400078e00ff */
[----:B0-----:R-:W-:-:S04]  /*96c0*/  IMAD.WIDE.U32 R16, R3, UR4, R16 ;  /* 0x0000000403107c25 */ /* 0x001fc8000f8e0010 */
[----:B------:R-:W-:Y:S01]  /*96d0*/  IMAD R3, R3, UR5, RZ ;  /* 0x0000000503037c24 */ /* 0x000fe2000f8e02ff */
[----:B------:R-:W-:Y:S02]  /*96e0*/  ULDC.64 UR4, c[0x0][0x650] ;  /* 0x0001940000047ab9 */ /* 0x000fe40000000a00 */
[----:B------:R-:W-:Y:S01]  /*96f0*/  ISETP.GE.U32.AND P0, PT, R16, UR4, PT ;  /* 0x0000000410007c0c */ /* 0x000fe2000bf06070 */
[----:B------:R-:W-:-:S05]  /*9700*/  IMAD.IADD R17, R17, 0x1, R3 ;  /* 0x0000000111117824 */ /* 0x000fca00078e0203 */
[----:B------:R-:W-:-:S13]  /*9710*/  ISETP.GE.U32.AND.EX P0, PT, R17, UR5, PT, P0 ;  /* 0x0000000511007c0c */ /* 0x000fda000bf06100 */
[----:B------:R-:W-:Y:S05]  /*9720*/  @P0 BRA `(.L_x_283) ;  /* 0x0000000400640947 */ /* 0x000fea0003800000 */
[----:B------:R-:W0:Y:S01]  /*9730*/  S2R R12, SR_CTAID.X ;  /* 0x00000000000c7919 */ /* 0x000e220000002500 */
[----:B------:R-:W4:Y:S01]  /*9740*/  LDC.64 R10, c[0x0][0x628] ;  /* 0x00018a00ff0a7b82 */ /* 0x000f220000000a00 */
[----:B------:R-:W-:Y:S01]  /*9750*/  ULDC UR4, c[0x0][0x150] ;  /* 0x0000540000047ab9 */ /* 0x000fe20000000800 */
[----:B-123--:R-:W-:Y:S01]  /*9760*/  IMAD.MOV.U32 R8, RZ, RZ, R16 ;  /* 0x000000ffff087224 */ /* 0x00efe200078e0010 */
[----:B------:R-:W1:Y:S01]  /*9770*/  S2R R24, SR_CTAID.Y ;  /* 0x0000000000187919 */ /* 0x000e620000002600 */
[----:B------:R-:W-:-:S04]  /*9780*/  IMAD.MOV.U32 R9, RZ, RZ, R17 ;  /* 0x000000ffff097224 */ /* 0x000fc800078e0011 */
[----:B------:R-:W2:Y:S08]  /*9790*/  LDC R21, c[0x0][0x144] ;  /* 0x00005100ff157b82 */ /* 0x000eb00000000800 */
[----:B------:R-:W3:Y:S08]  /*97a0*/  LDC R0, c[0x0][0x630] ;  /* 0x00018c00ff007b82 */ /* 0x000ef00000000800 */
[----:B------:R-:W1:Y:S01]  /*97b0*/  LDC.64 R14, c[0x0][0x620] ;  /* 0x00018800ff0e7b82 */ /* 0x000e620000000a00 */
[----:B----4-:R-:W-:-:S04]  /*97c0*/  ISETP.NE.U32.AND P0, PT, R10, RZ, PT ;  /* 0x000000ff0a00720c */ /* 0x010fc80003f05070 */
[----:B------:R-:W-:Y:S02]  /*97d0*/  ISETP.NE.AND.EX P0, PT, R11, RZ, PT, P0 ;  /* 0x000000ff0b00720c */ /* 0x000fe40003f05300 */
[----:B0-----:R-:W-:-:S05]  /*97e0*/  I2FP.F32.U32 R3, R12 ;  /* 0x0000000c00037245 */ /* 0x001fca0000201000 */
[----:B------:R-:W-:-:S04]  /*97f0*/  FMUL R3, R3, UR4 ;  /* 0x0000000403037c20 */ /* 0x000fc80008400000 */
[----:B------:R0:W4:Y:S02]  /*9800*/  F2I.U32.TRUNC.NTZ R20, R3 ;  /* 0x0000000300147305 */ /* 0x000124000020f000 */
[----:B--23--:R-:W-:Y:S05]  /*9810*/  @!P0 BRA `(.L_x_284) ;  /* 0x0000000000288947 */ /* 0x00cfea0003800000 */
[----:B0-----:R-:W0:Y:S02]  /*9820*/  LDC R3, c[0x0][0x634] ;  /* 0x00018d00ff037b82 */ /* 0x001e240000000800 */
        /* <DEDUP_REMOVED lines=9> */
.L_x_284:
[----:B------:R-:W2:Y:S01]  /*98c0*/  LDC.64 R30, c[0x0][0x640] ;  /* 0x00019000ff1e7b82 */ /* 0x000ea20000000a00 */
[-CC-:B------:R-:W-:Y:S01]  /*98d0*/  SHF.R.U64 R23, R8, R0.reuse, R9.reuse ;  /* 0x0000000008177219 */ /* 0x180fe20000001209 */
[----:B----4-:R-:W-:Y:S01]  /*98e0*/  IMAD.MOV R20, RZ, RZ, -R20 ;  /* 0x000000ffff147224 */ /* 0x010fe200078e0a14 */
[----:B------:R-:W-:Y:S01]  /*98f0*/  SHF.R.U32.HI R0, RZ, R0, R9 ;  /* 0x00000000ff007219 */ /* 0x000fe20000011609 */
[----:B------:R-:W-:Y:S01]  /*9900*/  ULDC UR4, c[0x0][0x154] ;  /* 0x0000550000047ab9 */ /* 0x000fe20000000800 */
[----:B0-----:R-:W-:Y:S01]  /*9910*/  IADD3 R3, P0, RZ, -R23, RZ ;  /* 0x80000017ff037210 */ /* 0x001fe20007f1e0ff */
[----:B------:R-:W-:Y:S02]  /*9920*/  IMAD R26, R21, R20, R12 ;  /* 0x00000014151a7224 */ /* 0x000fe400078e020c */
[----:B------:R-:W0:Y:S01]  /*9930*/  LDC R6, c[0x0][0x618] ;  /* 0x00018600ff067b82 */ /* 0x000e220000000800 */
[----:B------:R-:W-:Y:S02]  /*9940*/  IMAD.MOV.U32 R7, RZ, RZ, 0x1 ;  /* 0x00000001ff077424 */ /* 0x000fe400078e00ff */
[----:B------:R-:W-:-:S04]  /*9950*/  IMAD.X R5, RZ, RZ, ~R0, P0 ;  /* 0x000000ffff057224 */ /* 0x000fc800000e0e00 */
[-C--:B-1----:R-:W-:Y:S01]  /*9960*/  IMAD R0, R5, R14.reuse, RZ ;  /* 0x0000000e05007224 */ /* 0x082fe200078e02ff */
[----:B------:R-:W1:Y:S01]  /*9970*/  LDC R8, c[0x0][0x608] ;  /* 0x00018200ff087b82 */ /* 0x000e620000000800 */
[----:B------:R-:W-:-:S04]  /*9980*/  IMAD.WIDE.U32 R4, R3, R14, R16 ;  /* 0x0000000e03047225 */ /* 0x000fc800078e0010 */
[----:B------:R-:W-:Y:S01]  /*9990*/  IMAD R3, R3, R15, R0 ;  /* 0x0000000f03037224 */ /* 0x000fe200078e0200 */
[----:B------:R-:W-:Y:S02]  /*99a0*/  I2FP.F32.U32 R0, R24 ;  /* 0x0000001800007245 */ /* 0x000fe40000201000 */
[----:B------:R-:W3:Y:S01]  /*99b0*/  LDC R28, c[0x0][0x658] ;  /* 0x00019600ff1c7b82 */ /* 0x000ee20000000800 */
[----:B------:R-:W-:Y:S01]  /*99c0*/  IMAD.IADD R3, R5, 0x1, R3 ;  /* 0x0000000105037824 */ /* 0x000fe200078e0203 */
[----:B--2---:R-:W-:Y:S01]  /*99d0*/  ISETP.NE.U32.AND P0, PT, R30, RZ, PT ;  /* 0x000000ff1e00720c */ /* 0x004fe20003f05070 */
[----:B------:R-:W-:Y:S01]  /*99e0*/  FMUL R0, R0, UR4 ;  /* 0x0000000400007c20 */ /* 0x000fe20008400000 */
[----:B------:R-:W-:Y:S02]  /*99f0*/  IMAD.MOV.U32 R5, RZ, RZ, -0x1 ;  /* 0xffffffffff057424 */ /* 0x000fe400078e00ff */
[----:B------:R-:W-:Y:S01]  /*9a00*/  ISETP.NE.AND.EX P0, PT, R31, RZ, PT, P0 ;  /* 0x000000ff1f00720c */ /* 0x000fe20003f05300 */
[----:B------:R2:W4:Y:S01]  /*9a10*/  F2I.U32.TRUNC.NTZ R13, R0 ;  /* 0x00000000000d7305 */ /* 0x000522000020f000 */
[----:B------:R-:W2:Y:S01]  /*9a20*/  LDC R15, c[0x0][0x148] ;  /* 0x00005200ff0f7b82 */ /* 0x000ea20000000800 */
[----:B0-----:R-:W-:-:S02]  /*9a30*/  SHF.R.U64 R12, R4, R6, R3 ;  /* 0x00000006040c7219 */ /* 0x001fc40000001203 */
[----:B------:R-:W-:-:S05]  /*9a40*/  SHF.R.U32.HI R3, RZ, R6, R3 ;  /* 0x00000006ff037219 */ /* 0x000fca0000011603 */
[----:B------:R-:W0:Y:S01]  /*9a50*/  LDC R20, c[0x0][0x600] ;  /* 0x00018000ff147b82 */ /* 0x000e220000000800 */
[-CC-:B-1----:R-:W-:Y:S02]  /*9a60*/  SHF.R.U64 R10, R12, R8.reuse, R3.reuse ;  /* 0x000000080c0a7219 */ /* 0x182fe40000001203 */
[----:B------:R-:W-:-:S05]  /*9a70*/  SHF.R.U32.HI R3, RZ, R8, R3 ;  /* 0x00000008ff037219 */ /* 0x000fca0000011603 */
[----:B------:R-:W1:Y:S01]  /*9a80*/  LDC R21, c[0x0][0x648] ;  /* 0x00019200ff157b82 */ /* 0x000e620000000800 */
[-C--:B---3--:R-:W-:Y:S02]  /*9a90*/  SHF.L.U32 R4, R5, R28.reuse, RZ ;  /* 0x0000001c05047219 */ /* 0x088fe400000006ff */
[-CC-:B------:R-:W-:Y:S02]  /*9aa0*/  SHF.R.U64 R14, R10, R28.reuse, R3.reuse ;  /* 0x0000001c0a0e7219 */ /* 0x180fe40000001203 */
[----:B------:R-:W-:Y:S02]  /*9ab0*/  SHF.R.U32.HI R5, RZ, R28, R3 ;  /* 0x0000001cff057219 */ /* 0x000fe40000011603 */
[----:B------:R-:W-:Y:S01]  /*9ac0*/  LOP3.LUT R153, RZ, R4, RZ, 0x33, !PT ;  /* 0x00000004ff997212 */ /* 0x000fe200078e33ff */
[----:B------:R-:W3:Y:S01]  /*9ad0*/  LDC R25, c[0x0][0x638] ;  /* 0x00018e00ff197b82 */ /* 0x000ee20000000800 */
[----:B------:R-:W-:Y:S01]  /*9ae0*/  SHF.L.U32 R28, R7, R28, RZ ;  /* 0x0000001c071c7219 */ /* 0x000fe200000006ff */
[----:B------:R-:W-:-:S06]  /*9af0*/  IMAD.MOV.U32 R4, RZ, RZ, R14 ;  /* 0x000000ffff047224 */ /* 0x000fcc00078e000e */
[----:B------:R-:W0:Y:S01]  /*9b00*/  LDC R27, c[0x0][0x610] ;  /* 0x00018400ff1b7b82 */ /* 0x000e220000000800 */
[----:B----4-:R-:W-:Y:S05]  /*9b10*/  @!P0 BRA `(.L_x_285) ;  /* 0x0000000000288947 */ /* 0x010fea0003800000 */
[----:B------:R-:W4:Y:S02]  /*9b20*/  LDC R3, c[0x0][0x64c] ;  /* 0x00019300ff037b82 */ /* 0x000f240000000800 */
[----:B----4-:R-:W-:-:S05]  /*9b30*/  IADD3 R3, P0, R14, R3, RZ ;  /* 0x000000030e037210 */ /* 0x010fca0007f1e0ff */
        /* <DEDUP_REMOVED lines=8> */
.L_x_285:
[----:B------:R-:W-:Y:S01]  /*9bc0*/  ISETP.NE.AND P0, PT, R2, 0x1, PT ;  /* 0x000000010200780c */ /* 0x000fe20003f05270 */
[----:B------:R-:W-:Y:S01]  /*9bd0*/  IMAD.MOV R13, RZ, RZ, -R13 ;  /* 0x000000ffff0d7224 */ /* 0x000fe200078e0a0d */
[----:B-12---:R-:W-:Y:S01]  /*9be0*/  SHF.R.U64 R0, R4, R21, R5 ;  /* 0x0000001504007219 */ /* 0x006fe20000001205 */
[----:B0-----:R-:W-:Y:S01]  /*9bf0*/  VIADD R5, R20, 0xffffffff ;  /* 0xffffffff14057836 */ /* 0x001fe20000000000 */
[----:B------:R-:W-:-:S03]  /*9c00*/  LOP3.LUT R153, R10, R153, RZ, 0xc0, !PT ;  /* 0x000000990a997212 */ /* 0x000fc600078ec0ff */
[----:B------:R-:W-:Y:S01]  /*9c10*/  IMAD.MOV R3, RZ, RZ, -R0 ;  /* 0x000000ffff037224 */ /* 0x000fe200078e0a00 */
[----:B------:R-:W-:Y:S01]  /*9c20*/  LOP3.LUT R5, R12, R5, RZ, 0xc0, !PT ;  /* 0x000000050c057212 */ /* 0x000fe200078ec0ff */
[----:B------:R-:W-:Y:S02]  /*9c30*/  IMAD R153, R28, R0, R153 ;  /* 0x000000001c997224 */ /* 0x000fe400078e0299 */
[----:B---3--:R-:W-:Y:S02]  /*9c40*/  IMAD R0, R3, R25, R14 ;  /* 0x0000001903007224 */ /* 0x008fe400078e020e */
[----:B------:R-:W-:Y:S02]  /*9c50*/  @P0 IMAD R26, R15, R13, R24 ;  /* 0x0000000d0f1a0224 */ /* 0x000fe400078e0218 */
[----:B------:R-:W-:Y:S02]  /*9c60*/  IMAD R4, R0, R20, R5 ;  /* 0x0000001400047224 */ /* 0x000fe400078e0205 */
[----:B------:R-:W-:-:S02]  /*9c70*/  IMAD R153, R153, R27, R26 ;  /* 0x0000001b99997224 */ /* 0x000fc400078e021a */
[----:B------:R-:W-:-:S03]  /*9c80*/  IMAD.MOV.U32 R3, RZ, RZ, 0x1 ;  /* 0x00000001ff037424 */ /* 0x000fc600078e00ff */
[----:B------:R-:W-:Y:S02]  /*9c90*/  SEL R152, R4, R153, !P0 ;  /* 0x0000009904987207 */ /* 0x000fe40004000000 */
[----:B------:R-:W-:Y:S02]  /*9ca0*/  PRMT R0, R3, 0x7610, R0 ;  /* 0x0000761003007816 */ /* 0x000fe40000000000 */
[----:B------:R-:W-:-:S07]  /*9cb0*/  SEL R153, R153, R4, !P0 ;  /* 0x0000000499997207 */ /* 0x000fce0004000000 */
.L_x_283:
[----:B------:R-:W-:-:S13]  /*9cc0*/  LOP3.LUT P0, RZ, R0, 0xff, RZ, 0xc0, !PT ;  /* 0x000000ff00ff7812 */ /* 0x000fda000780c0ff */
[----:B------:R-:W-:Y:S05]  /*9cd0*/  @P0 BRA `(.L_x_286) ;  /* 0xffffff7000840947 */ /* 0x000fea000383ffff */
[----:B------:R-:W-:Y:S05]  /*9ce0*/  EXIT ;  /* 0x000000000000794d */ /* 0x000fea0003800000 */
.L_x_3:
[----:B0-----:R-:W-:Y:S01]  /*9cf0*/  ULDC.64 UR4, c[0x0][0x650] ;  /* 0x0001940000047ab9 */ /* 0x001fe20000000a00 */
        /* <DEDUP_REMOVED lines=25> */
.L_x_288:
[--C-:B------:R-:W-:Y:S01]  /*9e90*/  SHF.R.U64 R12, R10, R14, R11.reuse ;  /* 0x0000000e0a0c7219 */ /* 0x100fe2000000120b */
[----:B------:R-:W0:Y:S01]  /*9ea0*/  LDC R22, c[0x0][0x618] ;  /* 0x00018600ff167b82 */ /* 0x000e220000000800 */
[----:B------:R-:W-:Y:S01]  /*9eb0*/  I2FP.F32.U32 R6, R4 ;  /* 0x0000000400067245 */ /* 0x000fe20000201000 */
[----:B------:R-:W-:Y:S01]  /*9ec0*/  ULDC UR4, c[0x0][0x150] ;  /* 0x0000540000047ab9 */ /* 0x000fe20000000800 */
[----:B------:R-:W-:Y:S02]  /*9ed0*/  SHF.R.U32.HI R5, RZ, R14, R11 ;  /* 0x0000000eff057219 */ /* 0x000fe4000001160b */
[----:B------:R-:W-:Y:S01]  /*9ee0*/  IADD3 R9, P0, RZ, -R12, RZ ;  /* 0x8000000cff097210 */ /* 0x000fe20007f1e0ff */
[----:B------:R-:W-:Y:S01]  /*9ef0*/  FMUL R11, R6, UR4 ;  /* 0x00000004060b7c20 */ /* 0x000fe20008400000 */
[----:B------:R-:W-:Y:S01]  /*9f00*/  ULDC UR4, c[0x0][0x154] ;  /* 0x0000550000047ab9 */ /* 0x000fe20000000800 */
[----:B------:R-:W1:Y:S02]  /*9f10*/  LDC.64 R24, c[0x0][0x640] ;  /* 0x00019000ff187b82 */ /* 0x000e640000000a00 */
[----:B------:R-:W-:-:S02]  /*9f20*/  IMAD.X R5, RZ, RZ, ~R5, P0 ;  /* 0x000000ffff057224 */ /* 0x000fc400000e0e05 */
[----:B------:R-:W2:Y:S01]  /*9f30*/  F2I.U32.TRUNC.NTZ R11, R11 ;  /* 0x0000000b000b7305 */ /* 0x000ea2000020f000 */
[----:B------:R-:W-:-:S03]  /*9f40*/  IMAD.WIDE.U32 R6, R9, R20, R16 ;  /* 0x0000001409067225 */ /* 0x000fc600078e0010 */
[----:B------:R-:W3:Y:S01]  /*9f50*/  LDC R13, c[0x0][0x144] ;  /* 0x00005100ff0d7b82 */ /* 0x000ee20000000800 */
[----:B------:R-:W-:-:S04]  /*9f60*/  IMAD R8, R5, R20, RZ ;  /* 0x0000001405087224 */ /* 0x000fc800078e02ff */
[----:B------:R-:W-:Y:S02]  /*9f70*/  IMAD R5, R9, R21, R8 ;  /* 0x0000001509057224 */ /* 0x000fe400078e0208 */
[----:B------:R-:W-:Y:S01]  /*9f80*/  IMAD.MOV.U32 R8, RZ, RZ, -0x1 ;  /* 0xffffffffff087424 */ /* 0x000fe200078e00ff */
[----:B------:R-:W4:Y:S01]  /*9f90*/  LDC R14, c[0x0][0x608] ;  /* 0x00018200ff0e7b82 */ /* 0x000f220000000800 */
[----:B------:R-:W-:Y:S01]  /*9fa0*/  IMAD.IADD R5, R7, 0x1, R5 ;  /* 0x0000000107057824 */ /* 0x000fe200078e0205 */
[----:B------:R-:W-:-:S04]  /*9fb0*/  I2FP.F32.U32 R7, R3 ;  /* 0x0000000300077245 */ /* 0x000fc80000201000 */
[-C--:B0-----:R-:W-:Y:S01]  /*9fc0*/  SHF.R.U64 R10, R6, R22.reuse, R5 ;  /* 0x00000016060a7219 */ /* 0x081fe20000001205 */
[----:B--2---:R-:W-:Y:S01]  /*9fd0*/  IMAD.MOV R6, RZ, RZ, -R11 ;  /* 0x000000ffff067224 */ /* 0x004fe200078e0a0b */
[----:B------:R-:W0:Y:S01]  /*9fe0*/  LDC R9, c[0x0][0x658] ;  /* 0x00019600ff097b82 */ /* 0x000e220000000800 */
[----:B-1----:R-:W-:Y:S01]  /*9ff0*/  ISETP.NE.U32.AND P0, PT, R24, RZ, PT ;  /* 0x000000ff1800720c */ /* 0x002fe20003f05070 */
[----:B------:R-:W-:Y:S01]  /*a000*/  FMUL R7, R7, UR4 ;  /* 0x0000000407077c20 */ /* 0x000fe20008400000 */
[----:B------:R-:W-:Y:S02]  /*a010*/  SHF.R.U32.HI R5, RZ, R22, R5 ;  /* 0x00000016ff057219 */ /* 0x000fe40000011605 */
[----:B------:R-:W-:-:S03]  /*a020*/  ISETP.NE.AND.EX P0, PT, R25, RZ, PT, P0 ;  /* 0x000000ff1900720c */ /* 0x000fc60003f05300 */
[----:B------:R-:W1:Y:S01]  /*a030*/  LDC R20, c[0x0][0x148] ;  /* 0x00005200ff147b82 */ /* 0x000e620000000800 */
[----:B---3--:R-:W-:Y:S02]  /*a040*/  IMAD R23, R13, R6, R4 ;  /* 0x000000060d177224 */ /* 0x008fe400078e0204 */
[----:B------:R-:W-:-:S05]  /*a050*/  IMAD.MOV.U32 R6, RZ, RZ, 0x1 ;  /* 0x00000001ff067424 */ /* 0x000fca00078e00ff */
[----:B------:R-:W2:Y:S01]  /*a060*/  LDC R21, c[0x0][0x600] ;  /* 0x00018000ff157b82 */ /* 0x000ea20000000800 */
[-CC-:B----4-:R-:W-:Y:S02]  /*a070*/  SHF.R.U64 R13, R10, R14.reuse, R5.reuse ;  /* 0x0000000e0a0d7219 */ /* 0x190fe40000001205 */
[----:B------:R-:W-:Y:S02]  /*a080*/  SHF.R.U32.HI R4, RZ, R14, R5 ;  /* 0x0000000eff047219 */ /* 0x000fe40000011605 */
[----:B------:R3:W4:Y:S03]  /*a090*/  F2I.U32.TRUNC.NTZ R14, R7 ;  /* 0x00000007000e7305 */ /* 0x000726000020f000 */
[----:B------:R-:W1:Y:S01]  /*a0a0*/  LDC R26, c[0x0][0x648] ;  /* 0x00019200ff1a7b82 */ /* 0x000e620000000800 */
[-C--:B0-----:R-:W-:Y:S02]  /*a0b0*/  SHF.R.U64 R15, R13, R9.reuse, R4 ;  /* 0x000000090d0f7219 */ /* 0x081fe40000001204 */
[----:B------:R-:W-:-:S02]  /*a0c0*/  SHF.L.U32 R8, R8, R9, RZ ;  /* 0x0000000908087219 */ /* 0x000fc400000006ff */
[-C--:B------:R-:W-:Y:S01]  /*a0d0*/  SHF.R.U32.HI R5, RZ, R9.reuse, R4 ;  /* 0x00000009ff057219 */ /* 0x080fe20000011604 */
[----:B------:R-:W-:Y:S01]  /*a0e0*/  IMAD.MOV.U32 R4, RZ, RZ, R15 ;  /* 0x000000ffff047224 */ /* 0x000fe200078e000f */
[----:B------:R-:W-:Y:S01]  /*a0f0*/  SHF.L.U32 R22, R6, R9, RZ ;  /* 0x0000000906167219 */ /* 0x000fe200000006ff */
[----:B------:R-:W0:Y:S01]  /*a100*/  LDC R27, c[0x0][0x638] ;  /* 0x00018e00ff1b7b82 */ /* 0x000e220000000800 */
[----:B------:R-:W-:-:S07]  /*a110*/  LOP3.LUT R28, RZ, R8, RZ, 0x33, !PT ;  /* 0x00000008ff1c7212 */ /* 0x000fce00078e33ff */
        /* <DEDUP_REMOVED lines=12> */
.L_x_289:
[----:B------:R-:W-:Y:S01]  /*a1e0*/  ISETP.NE.AND P0, PT, R2, 0x1, PT ;  /* 0x000000010200780c */ /* 0x000fe20003f05270 */
[----:B--2---:R-:W-:Y:S01]  /*a1f0*/  VIADD R7, R21, 0xffffffff ;  /* 0xffffffff15077836 */ /* 0x004fe20000000000 */
[----:B-1----:R-:W-:Y:S01]  /*a200*/  SHF.R.U64 R5, R4, R26, R5 ;  /* 0x0000001a04057219 */ /* 0x002fe20000001205 */
[----:B------:R-:W-:Y:S01]  /*a210*/  IMAD.MOV R14, RZ, RZ, -R14 ;  /* 0x000000ffff0e7224 */ /* 0x000fe200078e0a0e */
[----:B------:R-:W-:Y:S01]  /*a220*/  LOP3.LUT R4, R13, R28, RZ, 0xc0, !PT ;  /* 0x0000001c0d047212 */ /* 0x000fe200078ec0ff */
[----:B------:R-:W-:Y:S01]  /*a230*/  IMAD.MOV.U32 R8, RZ, RZ, R12 ;  /* 0x000000ffff087224 */ /* 0x000fe200078e000c */
[----:B------:R-:W-:Y:S01]  /*a240*/  LOP3.LUT R10, R10, R7, RZ, 0xc0, !PT ;  /* 0x000000070a0a7212 */ /* 0x000fe200078ec0ff */
[----:B------:R-:W-:Y:S02]  /*a250*/  IMAD.MOV R6, RZ, RZ, -R5 ;  /* 0x000000ffff067224 */ /* 0x000fe400078e0a05 */
[----:B------:R-:W-:-:S04]  /*a260*/  IMAD R4, R22, R5, R4 ;  /* 0x0000000516047224 */ /* 0x000fc800078e0204 */
[----:B------:R-:W-:Y:S02]  /*a270*/  @P0 IMAD R23, R20, R14, R3 ;  /* 0x0000000e14170224 */ /* 0x000fe400078e0203 */
[----:B0-----:R-:W-:Y:S02]  /*a280*/  IMAD R3, R6, R27, R15 ;  /* 0x0000001b06037224 */ /* 0x001fe400078e020f */
[----:B------:R-:W-:Y:S02]  /*a290*/  IMAD R7, R4, R29, R23 ;  /* 0x0000001d04077224 */ /* 0x000fe400078e0217 */
[----:B------:R-:W-:Y:S02]  /*a2a0*/  IMAD R4, R3, R21, R10 ;  /* 0x0000001503047224 */ /* 0x000fe400078e020a */
[----:B------:R-:W-:-:S03]  /*a2b0*/  IMAD.MOV.U32 R6, RZ, RZ, 0x1 ;  /* 0x00000001ff067424 */ /* 0x000fc600078e00ff */
[----:B------:R-:W-:Y:S02]  /*a2c0*/  SEL R9, R4, R7, !P0 ;  /* 0x0000000704097207 */ /* 0x000fe40004000000 */
[----:B------:R-:W-:-:S07]  /*a2d0*/  SEL R7, R7, R4, !P0 ;  /* 0x0000000407077207 */ /* 0x000fce0004000000 */
.L_x_287:
[----:B------:R-:W-:-:S08]  /*a2e0*/  NOP ;  /* 0x0000000000007918 */ /* 0x000fd00000000000 */
[----:B------:R-:W0:-:S00]  /*a2f0*/  USETMAXREG.DEALLOC.CTAPOOL 0x28 ;  /* 0x00000028000079c8 */ /* 0x000e0000080e0500 */
[----:B0-----:R-:W-:-:S13]  /*a300*/  ISETP.NE.AND P0, PT, R0, RZ, PT ;  /* 0x000000ff0000720c */ /* 0x001fda0003f05270 */
[----:B------:R-:W-:Y:S05]  /*a310*/  @P0 EXIT ;  /* 0x000000000000094d */ /* 0x000fea0003800000 */
[----:B------:R-:W-:Y:S01]  /*a320*/  LOP3.LUT P0, RZ, R6, 0xff, RZ, 0xc0, !PT ;  /* 0x000000ff06ff7812 */ /* 0x000fe2000780c0ff */
[----:B------:R-:W-:Y:S02]  /*a330*/  IMAD.MOV.U32 R3, RZ, RZ, 0x1 ;  /* 0x00000001ff037424 */ /* 0x000fe400078e00ff */
[----:B------:R-:W-:-:S10]  /*a340*/  IMAD.MOV.U32 R0, RZ, RZ, RZ ;  /* 0x000000ffff007224 */ /* 0x000fd400078e00ff */
[----:B------:R-:W-:Y:S05]  /*a350*/  @!P0 BRA `(.L_x_290) ;  /* 0x0000000c00348947 */ /* 0x000fea0003800000 */
[----:B------:R-:W0:Y:S01]  /*a360*/  LDC R0, c[0x0][0x28c] ;  /* 0x0000a300ff007b82 */ /* 0x000e220000000800 */
[----:B------:R-:W-:Y:S01]  /*a370*/  ULDC UR5, c[0x0][0x600] ;  /* 0x0001800000057ab9 */ /* 0x000fe20000000800 */
[----:B------:R-:W-:Y:S01]  /*a380*/  ULDC UR4, c[0x0][0xc] ;  /* 0x0000030000047ab9 */ /* 0x000fe20000000800 */
[----:B------:R-:W-:Y:S01]  /*a390*/  UIADD3 UR16, UR5, -0x1, URZ ;  /* 0xffffffff05107890 */ /* 0x000fe2000fffe03f */
[C---:B------:R-:W-:Y:S01]  /*a3a0*/  LOP3.LUT P2, RZ, R18.reuse, 0x7f, RZ, 0xc0, !PT ;  /* 0x0000007f12ff7812 */ /* 0x040fe2000784c0ff */
[----:B------:R-:W-:Y:S01]  /*a3b0*/  ULDC UR6, c[0x0][0x658] ;  /* 0x0001960000067ab9 */ /* 0x000fe20000000800 */
[----:B------:R-:W-:Y:S01]  /*a3c0*/  ULDC UR5, c[0x0][0x10] ;  /* 0x0000040000057ab9 */ /* 0x000fe20000000800 */
[----:B------:R-:W-:Y:S01]  /*a3d0*/  UMOV UR7, 0xffffffff ;  /* 0xffffffff00077882 */ /* 0x000fe20000000000 */
[----:B------:R-:W-:Y:S01]  /*a3e0*/  UMOV UR8, 0x1 ;  /* 0x0000000100087882 */ /* 0x000fe20000000000 */
[----:B------:R-:W-:Y:S01]  /*a3f0*/  UIMAD.WIDE.U32 UR4, UR4, UR5, URZ ;  /* 0x00000005040472a5 */ /* 0x000fe2000f8e003f */
[----:B------:R-:W-:Y:S01]  /*a400*/  LOP3.LUT P0, RZ, R18, 0x1f, RZ, 0xc0, !PT ;  /* 0x0000001f12ff7812 */ /* 0x000fe2000780c0ff */
[----:B------:R-:W-:Y:S01]  /*a410*/  USHF.L.U32 UR7, UR7, UR6, URZ ;  /* 0x0000000607077299 */ /* 0x000fe2000800063f */
[----:B------:R-:W-:Y:S01]  /*a420*/  BSSY B0, `(.L_x_290) ;  /* 0x00000c0000007945 */ /* 0x000fe20003800000 */
[----:B------:R-:W-:Y:S01]  /*a430*/  USHF.L.U32 UR18, UR8, UR6, URZ ;  /* 0x0000000608127299 */ /* 0x000fe2000800063f */
[----:B------:R-:W-:Y:S01]  /*a440*/  IMAD.MOV.U32 R11, RZ, RZ, 0x1 ;  /* 0x00000001ff0b7424 */ /* 0x000fe200078e00ff */
[----:B------:R-:W-:Y:S01]  /*a450*/  LOP3.LUT R18, R19, 0x2, RZ, 0xfc, !PT ;  /* 0x0000000213127812 */ /* 0x000fe200078efcff */
[----:B------:R-:W-:Y:S01]  /*a460*/  ULDC UR6, c[0x0][0x14] ;  /* 0x0000050000067ab9 */ /* 0x000fe20000000800 */
[----:B------:R-:W-:Y:S01]  /*a470*/  PLOP3.LUT P0, PT, P0, P2, PT, 0x8a, 0x0 ;  /* 0x000000000000781c */ /* 0x000fe20000705172 */
[----:B------:R-:W-:-:S02]  /*a480*/  UIMAD.WIDE.U32 UR20, UR4, UR6, URZ ;  /* 0x00000006041472a5 */ /* 0x000fc4000f8e003f */
[----:B------:R-:W-:Y:S02]  /*a490*/  UIMAD UR13, UR5, UR6, URZ ;  /* 0x00000006050d72a4 */ /* 0x000fe4000f8e023f */
[----:B------:R-:W-:Y:S01]  /*a4a0*/  ULOP3.LUT UR17, URZ, UR7, URZ, 0x33, !UPT ;  /* 0x000000073f117292 */ /* 0x000fe2000f8e333f */
[----:B0-----:R-:W-:Y:S01]  /*a4b0*/  VIADD R0, R0, 0x1f ;  /* 0x0000001f00007836 */ /* 0x001fe20000000000 */
[----:B------:R-:W-:Y:S01]  /*a4c0*/  UIADD3 UR13, UR21, UR13, URZ ;  /* 0x0000000d150d7290 */ /* 0x000fe2000fffe03f */
[----:B------:R-:W-:-:S03]  /*a4d0*/  ULDC.64 UR22, c[0x0][0x198] ;  /* 0x0000660000167ab9 */ /* 0x000fc60000000a00 */
[----:B------:R-:W-:-:S04]  /*a4e0*/  SHF.R.S32.HI R3, RZ, 0x1f, R0 ;  /* 0x0000001fff037819 */ /* 0x000fc80000011400 */
[----:B------:R-:W-:Y:S01]  /*a4f0*/  LEA.HI R3, R3, R0, RZ, 0x5 ;  /* 0x0000000003037211 */ /* 0x000fe200078f28ff */
[----:B------:R-:W-:-:S03]  /*a500*/  IMAD.MOV.U32 R0, RZ, RZ, RZ ;  /* 0x000000ffff007224 */ /* 0x000fc600078e00ff */
[----:B------:R-:W-:Y:S01]  /*a510*/  SHF.R.S32.HI R13, RZ, 0x5, R3 ;  /* 0x00000005ff0d7819 */ /* 0x000fe20000011403 */
[----:B------:R-:W-:-:S04]  /*a520*/  IMAD.MOV.U32 R3, RZ, RZ, 0x1 ;  /* 0x00000001ff037424 */ /* 0x000fc800078e00ff */
[----:B------:R-:W-:-:S07]  /*a530*/  VIADD R10, R13, 0x1 ;  /* 0x000000010d0a7836 */ /* 0x000fce0000000000 */
.L_x_302:
[----:B------:R-:W-:-:S03]  /*a540*/  UMOV UR4, 0xffffffff ;  /* 0xffffffff00047882 */ /* 0x000fc60000000000 */
[----:B------:R-:W-:Y:S05]  /*a550*/  BRA.DIV UR4, `(.L_x_291) ;  /* 0x0000000e04587947 */ /* 0x000fea000b800000 */
[----:B------:R-:W-:-:S13]  /*a560*/  ELECT P6, URZ, PT ;  /* 0x00000000003f782f */ /* 0x000fda00038c0000 */
.L_x_311:
[----:B------:R-:W0:Y:S01]  /*a570*/  LDC R4, c[0x0][0x28c] ;  /* 0x0000a300ff047b82 */ /* 0x000e220000000800 */
[----:B------:R-:W-:Y:S01]  /*a580*/  BSSY B1, `(.L_x_292) ;  /* 0x0000037000017945 */ /* 0x000fe20003800000 */
[----:B0-----:R-:W-:-:S13]  /*a590*/  ISETP.LT.OR P6, PT, R4, 0x1, !P6 ;  /* 0x000000010400780c */ /* 0x001fda00077c1670 */
[----:B------:R-:W-:Y:S05]  /*a5a0*/  @P6 BRA `(.L_x_293) ;  /* 0x0000000000d06947 */ /* 0x000fea0003800000 */
[----:B------:R-:W-:Y:S02]  /*a5b0*/  IMAD.SHL.U32 R14, R9, 0x100, RZ ;  /* 0x00000100090e7824 */ /* 0x000fe400078e00ff */
[----:B------:R-:W-:Y:S02]  /*a5c0*/  IMAD.SHL.U32 R15, R7, 0x80, RZ ;  /* 0x00000080070f7824 */ /* 0x000fe400078e00ff */
[----:B------:R-:W-:Y:S02]  /*a5d0*/  IMAD.MOV.U32 R20, RZ, RZ, RZ ;  /* 0x000000ffff147224 */ /* 0x000fe400078e00ff */
[----:B------:R-:W-:Y:S02]  /*a5e0*/  IMAD.MOV.U32 R4, RZ, RZ, R10 ;  /* 0x000000ffff047224 */ /* 0x000fe400078e000a */
[----:B------:R-:W-:Y:S02]  /*a5f0*/  IMAD.MOV.U32 R5, RZ, RZ, R3 ;  /* 0x000000ffff057224 */ /* 0x000fe400078e0003 */
[----:B------:R-:W-:-:S07]  /*a600*/  IMAD.MOV.U32 R6, RZ, RZ, R0 ;  /* 0x000000ffff067224 */ /* 0x000fce00078e0000 */
.L_x_297:
[----:B------:R-:W0:Y:S01]  /*a610*/  S2R R12, SR_CgaCtaId ;  /* 0x00000000000c7919 */ /* 0x000e220000008800 */
[----:B------:R-:W-:Y:S01]  /*a620*/  MOV R7, 0x400 ;  /* 0x0000040000077802 */ /* 0x000fe20000000f00 */
[----:B------:R-:W1:Y:S03]  /*a630*/  @!P2 LDC R9, c[0x0][0x500] ;  /* 0x00014000ff09ab82 */ /* 0x000e660000000800 */
[----:B0-----:R-:W-:Y:S02]  /*a640*/  LEA R21, R12, R7, 0x18 ;  /* 0x000000070c157211 */ /* 0x001fe400078ec0ff */
[----:B------:R-:W-:-:S03]  /*a650*/  SHF.L.U32 R7, R5, 0x1f, RZ ;  /* 0x0000001f05077819 */ /* 0x000fc600000006ff */
[----:B------:R-:W-:-:S04]  /*a660*/  IMAD R12, R6, 0x8, R21 ;  /* 0x00000008060c7824 */ /* 0x000fc800078e0215 */
[----:B------:R-:W0:Y:S02]  /*a670*/  SYNCS.PHASECHK.TRANS64.TRYWAIT P1, [R12+URZ+0x10], R7 ;  /* 0x000010070c0075a7 */ /* 0x000e24000802017f */
[----:B01----:R-:W-:Y:S05]  /*a680*/  @!P1 BRA `(.L_x_294) ;  /* 0x0000000c002c9947 */ /* 0x003fea0003800000 */
.L_x_312:
[----:B0-----:R-:W-:Y:S01]  /*a690*/  PRMT R7, R18, 0x9910, RZ ;  /* 0x0000991012077816 */ /* 0x001fe200000000ff */
[----:B------:R0:W-:Y:S03]  /*a6a0*/  @!P2 SYNCS.ARRIVE.TRANS64 RZ, [R12+URZ], R9 ;  /* 0x000000090cffa9a7 */ /* 0x0001e6000800003f */
[----:B------:R-:W-:-:S13]  /*a6b0*/  ISETP.NE.AND P1, PT, R7, 0x2, PT ;  /* 0x000000020700780c */ /* 0x000fda0003f25270 */
[----:B0-----:R-:W-:Y:S05]  /*a6c0*/  @P1 BRA `(.L_x_295) ;  /* 0x0000000000041947 */ /* 0x001fea0003800000 */
[----:B------:R-:W-:Y:S01]  /*a6d0*/  BPT.TRAP 0x1 ;  /* 0x000000040000795c */ /* 0x000fe20000300000 */
.L_x_295:
[----:B------:R-:W-:Y:S05]  /*a6e0*/  @P0 BRA `(.L_x_296) ;  /* 0x0000000000040947 */ /* 0x000fea0003800000 */
[----:B------:R-:W-:Y:S01]  /*a6f0*/  BPT.TRAP 0x1 ;  /* 0x000000040000795c */ /* 0x000fe20000300000 */
.L_x_296:
[--C-:B------:R-:W-:Y:S01]  /*a700*/  IMAD R7, R6, 0x2000, R21.reuse ;  /* 0x0000200006077824 */ /* 0x100fe200078e0215 */
[----:B------:R-:W-:Y:S01]  /*a710*/  R2UR UR9, R12 ;  /* 0x000000000c0972ca */ /* 0x000fe200000e0000 */
[----:B------:R-:W-:Y:S01]  /*a720*/  IMAD R21, R6, 0x4000, R21 ;  /* 0x0000400006157824 */ /* 0x000fe200078e0215 */
[----:B------:R-:W-:Y:S01]  /*a730*/  UIADD3 UR4, UP0, UR22, 0xf0, URZ ;  /* 0x000000f016047890 */ /* 0x000fe2000ff1e03f */
[----:B------:R-:W-:Y:S01]  /*a740*/  VIADD R4, R4, 0xffffffff ;  /* 0xffffffff04047836 */ /* 0x000fe20000000000 */
[----:B------:R-:W-:Y:S01]  /*a750*/  R2UR UR5, R7 ;  /* 0x00000000070572ca */ /* 0x000fe200000e0000 */
[----:B------:R-:W-:Y:S01]  /*a760*/  UIADD3 UR24, UP1, UR22, 0x1f0, URZ ;  /* 0x000001f016187890 */ /* 0x000fe2000ff3e03f */
[----:B------:R-:W-:Y:S01]  /*a770*/  R2UR UR8, R21 ;  /* 0x00000000150872ca */ /* 0x000fe200000e0000 */
[----:B------:R-:W-:Y:S01]  /*a780*/  VIADD R6, R6, 0x1 ;  /* 0x0000000106067836 */ /* 0x000fe20000000000 */
[----:B------:R-:W-:Y:S01]  /*a790*/  R2UR UR11, R15 ;  /* 0x000000000f0b72ca */ /* 0x000fe200000e0000 */
[----:B------:R-:W-:Y:S01]  /*a7a0*/  UIADD3.X UR25, URZ, UR23, URZ, UP1, !UPT ;  /* 0x000000173f197290 */ /* 0x000fe20008ffe43f */
[----:B------:R-:W-:Y:S01]  /*a7b0*/  R2UR UR10, R20 ;  /* 0x00000000140a72ca */ /* 0x000fe200000e0000 */
[----:B------:R-:W-:Y:S01]  /*a7c0*/  UMOV UR6, 0x0 ;  /* 0x0000000000067882 */ /* 0x000fe20000000000 */
[----:B------:R-:W-:Y:S01]  /*a7d0*/  R2UR UR12, R8 ;  /* 0x00000000080c72ca */ /* 0x000fe200000e0000 */
[----:B------:R-:W-:Y:S01]  /*a7e0*/  UMOV UR7, 0x10000000 ;  /* 0x1000000000077882 */ /* 0x000fe20000000000 */
[----:B------:R-:W-:Y:S01]  /*a7f0*/  R2UR UR19, R14 ;  /* 0x000000000e1372ca */ /* 0x000fe200000e0000 */
[----:B------:R-:W-:Y:S01]  /*a800*/  VIADD R20, R20, 0x20 ;  /* 0x0000002014147836 */ /* 0x000fe20000000000 */
[----:B------:R-:W-:Y:S01]  /*a810*/  ISETP.GT.AND P3, PT, R4, 0x1, PT ;  /* 0x000000010400780c */ /* 0x000fe20003f64270 */
[----:B------:R-:W-:Y:S01]  /*a820*/  UIADD3 UR14, UR5, 0x100, URZ ;  /* 0x00000100050e7890 */ /* 0x000fe2000fffe03f */
[----:B------:R-:W-:Y:S01]  /*a830*/  ISETP.NE.AND P1, PT, R6, 0x2, PT ;  /* 0x000000020600780c */ /* 0x000fe20003f25270 */
[----:B------:R-:W-:-:S02]  /*a840*/  UIADD3.X UR5, URZ, UR23, URZ, UP0, !UPT ;  /* 0x000000173f057290 */ /* 0x000fc400087fe43f */
[----:B------:R-:W-:Y:S01]  /*a850*/  UIADD3 UR15, UR8, 0x4100, URZ ;  /* 0x00004100080f7890 */ /* 0x000fe2000fffe03f */
[----:B------:R-:W-:Y:S02]  /*a860*/  SEL R12, RZ, 0x1, P1 ;  /* 0x00000001ff0c7807 */ /* 0x000fe40000800000 */
[----:B------:R-:W-:Y:S01]  /*a870*/  UMOV UR8, UR14 ;  /* 0x0000000e00087c82 */ /* 0x000fe20008000000 */
[----:B------:R-:W-:Y:S02]  /*a880*/  SEL R6, R6, RZ, P1 ;  /* 0x000000ff06067207 */ /* 0x000fe40000800000 */
[----:B------:R-:W-:Y:S01]  /*a890*/  LOP3.LUT R5, R5, R12, RZ, 0x3c, !PT ;  /* 0x0000000c05057212 */ /* 0x000fe200078e3cff */
[----:B------:R0:W-:Y:S02]  /*a8a0*/  UTMALDG.3D [UR8], [UR4], desc[UR6] ;  /* 0x00000608040075b4 */ /* 0x0001e40008011000 */
[----:B0-----:R-:W-:Y:S01]  /*a8b0*/  UMOV UR8, UR15 ;  /* 0x0000000f00087c82 */ /* 0x001fe20008000000 */
[----:B------:R-:W-:-:S02]  /*a8c0*/  UMOV UR11, UR19 ;  /* 0x00000013000b7c82 */ /* 0x000fc40008000000 */
[----:B------:R0:W-:Y:S02]  /*a8d0*/  UTMALDG.3D [UR8], [UR24], desc[UR6] ;  /* 0x00000608180075b4 */ /* 0x0001e40008011000 */
[----:B0-----:R-:W-:Y:S05]  /*a8e0*/  @P3 BRA `(.L_x_297) ;  /* 0xfffffffc00483947 */ /* 0x001fea000383ffff */
.L_x_293:
[----:B------:R-:W-:Y:S05]  /*a8f0*/  BSYNC B1 ;  /* 0x0000000000017941 */ /* 0x000fea0003800000 */
.L_x_292:
[----:B------:R-:W-:Y:S01]  /*a900*/  LOP3.LUT P3, RZ, R11, 0xff, RZ, 0xc0, !PT ;  /* 0x000000ff0bff7812 */ /* 0x000fe2000786c0ff */
[----:B------:R-:W-:Y:S01]  /*a910*/  IMAD.IADD R0, R13, 0x1, R0 ;  /* 0x000000010d007824 */ /* 0x000fe200078e0200 */
[----:B------:R-:W-:Y:S01]  /*a920*/  IADD3 R16, P4, R16, UR20, RZ ;  /* 0x0000001410107c10 */ /* 0x000fe2000ff9e0ff */
[----:B------:R-:W-:Y:S01]  /*a930*/  ULDC.64 UR4, c[0x0][0x650] ;  /* 0x0001940000047ab9 */ /* 0x000fe20000000a00 */
[----:B------:R-:W-:Y:S01]  /*a940*/  BSSY B1, `(.L_x_298) ;  /* 0x000006b000017945 */ /* 0x000fe20003800000 */
[----:B------:R-:W-:Y:S01]  /*a950*/  IMAD.MOV.U32 R7, RZ, RZ, -0x1 ;  /* 0xffffffffff077424 */ /* 0x000fe200078e00ff */
[----:B------:R-:W-:Y:S01]  /*a960*/  SHF.R.U32.HI R4, RZ, 0x1, R0 ;  /* 0x00000001ff047819 */ /* 0x000fe20000011600 */
[----:B------:R-:W-:Y:S01]  /*a970*/  IMAD.MOV.U32 R9, RZ, RZ, -0x1 ;  /* 0xffffffffff097424 */ /* 0x000fe200078e00ff */
[----:B------:R-:W-:Y:S01]  /*a980*/  ISETP.GT.U32.AND P1, PT, R0, 0x1, PT ;  /* 0x000000010000780c */ /* 0x000fe20003f24070 */
[----:B------:R-:W-:Y:S01]  /*a990*/  IMAD.MOV.U32 R8, RZ, RZ, -0x1 ;  /* 0xffffffffff087424 */ /* 0x000fe200078e00ff */
[----:B------:R-:W-:-:S02]  /*a9a0*/  LOP3.LUT R4, R4, 0x1, RZ, 0xc0, !PT ;  /* 0x0000000104047812 */ /* 0x000fc400078ec0ff */
[----:B------:R-:W-:Y:S01]  /*a9b0*/  ISETP.LT.U32.AND P1, PT, R13, 0x2, P1 ;  /* 0x000000020d00780c */ /* 0x000fe20000f21070 */
[----:B------:R-:W0:Y:S01]  /*a9c0*/  @P3 S2R R6, SR_CgaCtaId ;  /* 0x0000000000063919 */ /* 0x000e220000008800 */
[----:B------:R-:W-:Y:S02]  /*a9d0*/  @P3 MOV R5, 0x400 ;  /* 0x0000040000053802 */ /* 0x000fe40000000f00 */
[----:B------:R-:W-:Y:S02]  /*a9e0*/  IADD3.X R17, R17, UR13, RZ, P4, !PT ;  /* 0x0000000d11117c10 */ /* 0x000fe4000a7fe4ff */
[----:B------:R-:W-:Y:S02]  /*a9f0*/  ISETP.GE.U32.AND P4, PT, R16, UR4, PT ;  /* 0x0000000410007c0c */ /* 0x000fe4000bf86070 */
[----:B------:R-:W-:Y:S02]  /*aa00*/  LOP3.LUT R0, R0, 0x1, RZ, 0xc0, !PT ;  /* 0x0000000100007812 */ /* 0x000fe400078ec0ff */
[----:B------:R-:W-:-:S02]  /*aa10*/  PRMT R11, RZ, 0x7610, R11 ;  /* 0x00007610ff0b7816 */ /* 0x000fc4000000000b */
[----:B0-----:R-:W-:-:S04]  /*aa20*/  @P3 LEA R5, R6, R5, 0x18 ;  /* 0x0000000506053211 */ /* 0x001fc800078ec0ff */
[----:B------:R0:W-:Y:S01]  /*aa30*/  @P3 SYNCS.ARRIVE.TRANS64.A1T0 RZ, [R5+URZ+0x38], RZ ;  /* 0x000038ff05ff39a7 */ /* 0x0001e2000810003f */
[----:B------:R-:W-:Y:S02]  /*aa40*/  ISETP.NE.U32.AND P3, PT, R4, 0x1, PT ;  /* 0x000000010400780c */ /* 0x000fe40003f65070 */
[----:B------:R-:W-:Y:S02]  /*aa50*/  SEL R4, RZ, 0x1, !P1 ;  /* 0x00000001ff047807 */ /* 0x000fe40004800000 */
[----:B------:R-:W-:Y:S02]  /*aa60*/  ISETP.GE.U32.AND.EX P1, PT, R17, UR5, PT, P4 ;  /* 0x0000000511007c0c */ /* 0x000fe4000bf26140 */
[----:B------:R-:W-:-:S04]  /*aa70*/  ISETP.GT.U32.AND P3, PT, R13, 0x1, !P3 ;  /* 0x000000010d00780c */ /* 0x000fc80005f64070 */
[----:B0-----:R-:W-:-:S04]  /*aa80*/  SEL R5, RZ, 0x1, !P3 ;  /* 0x00000001ff057807 */ /* 0x001fc80005800000 */
[--C-:B------:R-:W-:Y:S02]  /*aa90*/  LOP3.LUT R3, R5, R3, R4.reuse, 0x96, !PT ;  /* 0x0000000305037212 */ /* 0x100fe400078e9604 */
[----:B------:R-:W-:Y:S01]  /*aaa0*/  PRMT R4, RZ, 0x7610, R4 ;  /* 0x00007610ff047816 */ /* 0x000fe20000000004 */
[----:B------:R-:W-:Y:S06]  /*aab0*/  @P1 BRA `(.L_x_299) ;  /* 0x00000004004c1947 */ /* 0x000fec0003800000 */
[----:B------:R-:W-:Y:S01]  /*aac0*/  ULDC.64 UR4, c[0x0][0x628] ;  /* 0x00018a0000047ab9 */ /* 0x000fe20000000a00 */
[----:B------:R-:W0:Y:S01]  /*aad0*/  S2R R14, SR_CTAID.X ;  /* 0x00000000000e7919 */ /* 0x000e220000002500 */
[----:B------:R-:W-:Y:S01]  /*aae0*/  ISETP.NE.U32.AND P1, PT, RZ, UR4, PT ;  /* 0x00000004ff007c0c */ /* 0x000fe2000bf25070 */
[----:B------:R-:W-:Y:S01]  /*aaf0*/  ULDC UR7, c[0x0][0x630] ;  /* 0x00018c0000077ab9 */ /* 0x000fe20000000800 */
[----:B------:R-:W-:Y:S01]  /*ab00*/  IMAD.MOV.U32 R4, RZ, RZ, R16 ;  /* 0x000000ffff047224 */ /* 0x000fe200078e0010 */
[----:B------:R-:W1:Y:S01]  /*ab10*/  S2R R12, SR_CTAID.Y ;  /* 0x00000000000c7919 */ /* 0x000e620000002600 */
[----:B------:R-:W-:Y:S01]  /*ab20*/  ISETP.NE.AND.EX P1, PT, RZ, UR5, PT, P1 ;  /* 0x00000005ff007c0c */ /* 0x000fe2000bf25310 */
[----:B------:R-:W-:-:S12]  /*ab30*/  IMAD.MOV.U32 R5, RZ, RZ, R17 ;  /* 0x000000ffff057224 */ /* 0x000fd800078e0011 */
[----:B------:R-:W-:Y:S05]  /*ab40*/  @!P1 BRA `(.L_x_300) ;  /* 0x0000000000289947 */ /* 0x000fea0003800000 */
[----:B------:R-:W-:Y:S02]  /*ab50*/  ULDC UR6, c[0x0][0x634] ;  /* 0x00018d0000067ab9 */ /* 0x000fe40000000800 */
[----:B------:R-:W-:-:S05]  /*ab60*/  IADD3 R9, P1, R16, UR6, RZ ;  /* 0x0000000610097c10 */ /* 0x000fca000ff3e0ff */
[----:B------:R-:W-:-:S04]  /*ab70*/  IMAD.X R15, RZ, RZ, R17, P1 ;  /* 0x000000ffff0f7224 */ /* 0x000fc800008e0611 */
[----:B------:R-:W-:-:S04]  /*ab80*/  IMAD.WIDE.U32 R6, R15, UR4, RZ ;  /* 0x000000040f067c25 */ /* 0x000fc8000f8e00ff */
[----:B------:R-:W-:-:S04]  /*ab90*/  IMAD.WIDE.U32 R6, P1, R9, UR5, R6 ;  /* 0x0000000509067c25 */ /* 0x000fc8000f820006 */
[----:B------:R-:W-:-:S04]  /*aba0*/  IMAD.WIDE.U32 R8, R9, UR4, RZ ;  /* 0x0000000409087c25 */ /* 0x000fc8000f8e00ff */
[----:B------:R-:W-:Y:S01]  /*abb0*/  IMAD.X R5, RZ, RZ, RZ, P1 ;  /* 0x000000ffff057224 */ /* 0x000fe200008e06ff */
[----:B------:R-:W-:Y:S01]  /*abc0*/  IADD3 RZ, P1, R9, R6, RZ ;  /* 0x0000000609ff7210 */ /* 0x000fe20007f3e0ff */
[----:B------:R-:W-:-:S04]  /*abd0*/  IMAD.MOV.U32 R4, RZ, RZ, R7 ;  /* 0x000000ffff047224 */ /* 0x000fc800078e0007 */
[----:B------:R-:W-:-:S08]  /*abe0*/  IMAD.WIDE.U32.X R4, R15, UR5, R4, P1 ;  /* 0x000000050f047c25 */ /* 0x000fd000088e0404 */
.L_x_300:
[--C-:B------:R-:W-:Y:S01]  /*abf0*/  SHF.R.U64 R8, R4, UR7, R5.reuse ;  /* 0x0000000704087c19 */ /* 0x100fe20008001205 */
[----:B------:R-:W-:Y:S01]  /*ac00*/  ULDC.64 UR4, c[0x0][0x620] ;  /* 0x0001880000047ab9 */ /* 0x000fe20000000a00 */
[----:B------:R-:W-:Y:S01]  /*ac10*/  SHF.R.U32.HI R4, RZ, UR7, R5 ;  /* 0x00000007ff047c19 */ /* 0x000fe20008011605 */
[----:B------:R-:W2:Y:S01]  /*ac20*/  LDC R25, c[0x0][0x144] ;  /* 0x00005100ff197b82 */ /* 0x000ea20000000800 */
[----:B------:R-:W-:Y:S01]  /*ac30*/  IADD3 R7, P1, RZ, -R8, RZ ;  /* 0x80000008ff077210 */ /* 0x000fe20007f3e0ff */
[----:B------:R-:W-:Y:S01]  /*ac40*/  ULDC.64 UR8, c[0x0][0x640] ;  /* 0x0001900000087ab9 */ /* 0x000fe20000000a00 */
[----:B0-----:R-:W-:Y:S01]  /*ac50*/  I2FP.F32.U32 R9, R14 ;  /* 0x0000000e00097245 */ /* 0x001fe20000201000 */
[----:B------:R-:W-:Y:S02]  /*ac60*/  ULDC UR6, c[0x0][0x608] ;  /* 0x0001820000067ab9 */ /* 0x000fe40000000800 */
[----:B------:R-:W-:Y:S01]  /*ac70*/  IMAD.X R4, RZ, RZ, ~R4, P1 ;  /* 0x000000ffff047224 */ /* 0x000fe200008e0e04 */
[----:B------:R-:W-:Y:S01]  /*ac80*/  ISETP.NE.U32.AND P1, PT, RZ, UR8, PT ;  /* 0x00000008ff007c0c */ /* 0x000fe2000bf25070 */
[----:B------:R-:W0:Y:S02]  /*ac90*/  LDC R21, c[0x0][0x148] ;  /* 0x00005200ff157b82 */ /* 0x000e240000000800 */
[----:B------:R-:W-:Y:S01]  /*aca0*/  IMAD R6, R4, UR4, RZ ;  /* 0x0000000404067c24 */ /* 0x000fe2000f8e02ff */
[----:B------:R-:W-:Y:S01]  /*acb0*/  ISETP.NE.AND.EX P1, PT, RZ, UR9, PT, P1 ;  /* 0x00000009ff007c0c */ /* 0x000fe2000bf25310 */
[----:B------:R-:W-:Y:S01]  /*acc0*/  IMAD.WIDE.U32 R4, R7, UR4, R16 ;  /* 0x0000000407047c25 */ /* 0x000fe2000f8e0010 */
[----:B------:R-:W-:-:S03]  /*acd0*/  ULDC UR4, c[0x0][0x150] ;  /* 0x0000540000047ab9 */ /* 0x000fc60000000800 */
[----:B------:R-:W-:Y:S02]  /*ace0*/  IMAD R7, R7, UR5, R6 ;  /* 0x0000000507077c24 */ /* 0x000fe4000f8e0206 */
[----:B------:R-:W-:Y:S01]  /*acf0*/  FMUL R6, R9, UR4 ;  /* 0x0000000409067c20 */ /* 0x000fe20008400000 */
[----:B------:R-:W-:Y:S01]  /*ad00*/  ULDC UR4, c[0x0][0x618] ;  /* 0x0001860000047ab9 */ /* 0x000fe20000000800 */
[----:B------:R-:W-:Y:S01]  /*ad10*/  ULDC UR5, c[0x0][0x154] ;  /* 0x0000550000057ab9 */ /* 0x000fe20000000800 */
[----:B------:R-:W-:-:S03]  /*ad20*/  IMAD.IADD R5, R5, 0x1, R7 ;  /* 0x0000000105057824 */ /* 0x000fc600078e0207 */
[----:B------:R-:W3:Y:S02]  /*ad30*/  F2I.U32.TRUNC.NTZ R6, R6 ;  /* 0x0000000600067305 */ /* 0x000ee4000020f000 */
[----:B------:R-:W-:Y:S02]  /*ad40*/  SHF.R.U64 R9, R4, UR4, R5 ;  /* 0x0000000404097c19 */ /* 0x000fe40008001205 */
[----:B-1----:R-:W-:-:S05]  /*ad50*/  I2FP.F32.U32 R4, R12 ;  /* 0x0000000c00047245 */ /* 0x002fca0000201000 */
[----:B------:R-:W-:Y:S01]  /*ad60*/  FMUL R22, R4, UR5 ;  /* 0x0000000504167c20 */ /* 0x000fe20008400000 */
[----:B------:R-:W-:Y:S01]  /*ad70*/  SHF.R.U32.HI R4, RZ, UR4, R5 ;  /* 0x00000004ff047c19 */ /* 0x000fe20008011605 */
[----:B------:R-:W-:-:S03]  /*ad80*/  ULDC UR4, c[0x0][0x658] ;  /* 0x0001960000047ab9 */ /* 0x000fc60000000800 */
[--C-:B------:R-:W-:Y:S01]  /*ad90*/  SHF.R.U64 R20, R9, UR6, R4.reuse ;  /* 0x0000000609147c19 */ /* 0x100fe20008001204 */
[----:B------:R-:W1:Y:S01]  /*ada0*/  F2I.U32.TRUNC.NTZ R22, R22 ;  /* 0x0000001600167305 */ /* 0x000e62000020f000 */
[----:B------:R-:W-:Y:S01]  /*adb0*/  SHF.R.U32.HI R5, RZ, UR6, R4 ;  /* 0x00000006ff057c19 */ /* 0x000fe20008011604 */
[----:B---3--:R-:W-:-:S03]  /*adc0*/  IMAD.MOV R6, RZ, RZ, -R6 ;  /* 0x000000ffff067224 */ /* 0x008fc600078e0a06 */
[--C-:B------:R-:W-:Y:S01]  /*add0*/  SHF.R.U64 R15, R20, UR4, R5.reuse ;  /* 0x00000004140f7c19 */ /* 0x100fe20008001205 */
[----:B--2---:R-:W-:Y:S01]  /*ade0*/  IMAD R14, R25, R6, R14 ;  /* 0x00000006190e7224 */ /* 0x004fe200078e020e */
[----:B------:R-:W-:-:S03]  /*adf0*/  SHF.R.U32.HI R23, RZ, UR4, R5 ;  /* 0x00000004ff177c19 */ /* 0x000fc60008011605 */
[----:B------:R-:W-:Y:S02]  /*ae00*/  IMAD.MOV.U32 R4, RZ, RZ, R15 ;  /* 0x000000ffff047224 */ /* 0x000fe400078e000f */
[----:B------:R-:W-:Y:S01]  /*ae10*/  IMAD.MOV.U32 R5, RZ, RZ, R23 ;  /* 0x000000ffff057224 */ /* 0x000fe200078e0017 */
[----:B-1----:R-:W-:Y:S06]  /*ae20*/  @!P1 BRA `(.L_x_301) ;  /* 0x0000000000289947 */ /* 0x002fec0003800000 */
[----:B------:R-:W-:Y:S02]  /*ae30*/  ULDC UR4, c[0x0][0x64c] ;  /* 0x0001930000047ab9 */ /* 0x000fe40000000800 */
[----:B------:R-:W-:-:S05]  /*ae40*/  IADD3 R5, P1, R15, UR4, RZ ;  /* 0x000000040f057c10 */ /* 0x000fca000ff3e0ff */
[----:B------:R-:W-:-:S04]  /*ae50*/  IMAD.X R23, RZ, RZ, R23, P1 ;  /* 0x000000ffff177224 */ /* 0x000fc800008e0617 */
[----:B------:R-:W-:-:S04]  /*ae60*/  IMAD.WIDE.U32 R6, R23, UR8, RZ ;  /* 0x0000000817067c25 */ /* 0x000fc8000f8e00ff */
[----:B------:R-:W-:-:S04]  /*ae70*/  IMAD.WIDE.U32 R6, P1, R5, UR9, R6 ;  /* 0x0000000905067c25 */ /* 0x000fc8000f820006 */
[----:B------:R-:W-:-:S04]  /*ae80*/  IMAD.WIDE.U32 R4, R5, UR8, RZ ;  /* 0x0000000805047c25 */ /* 0x000fc8000f8e00ff */
[----:B------:R-:W-:Y:S01]  /*ae90*/  IMAD.MOV.U32 R4, RZ, RZ, R7 ;  /* 0x000000ffff047224 */ /* 0x000fe200078e0007 */
[----:B------:R-:W-:Y:S01]  /*aea0*/  IADD3 RZ, P3, R5, R6, RZ ;  /* 0x0000000605ff7210 */ /* 0x000fe20007f7e0ff */
[----:B------:R-:W-:-:S04]  /*aeb0*/  IMAD.X R5, RZ, RZ, RZ, P1 ;  /* 0x000000ffff057224 */ /* 0x000fc800008e06ff */
[----:B------:R-:W-:-:S08]  /*aec0*/  IMAD.WIDE.U32.X R4, R23, UR9, R4, P3 ;  /* 0x0000000917047c25 */ /* 0x000fd000098e0404 */
.L_x_301:
[----:B------:R-:W-:Y:S01]  /*aed0*/  ISETP.NE.AND P1, PT, R2, 0x1, PT ;  /* 0x000000010200780c */ /* 0x000fe20003f25270 */
[----:B------:R-:W-:Y:S01]  /*aee0*/  ULDC UR4, c[0x0][0x648] ;  /* 0x0001920000047ab9 */ /* 0x000fe20000000800 */
[----:B------:R-:W-:Y:S01]  /*aef0*/  LOP3.LUT R20, R20, UR17, RZ, 0xc0, !PT ;  /* 0x0000001114147c12 */ /* 0x000fe2000f8ec0ff */
[----:B------:R-:W-:Y:S01]  /*af00*/  IMAD.MOV R22, RZ, RZ, -R22 ;  /* 0x000000ffff167224 */ /* 0x000fe200078e0a16 */
[----:B------:R-:W-:Y:S01]  /*af10*/  SHF.R.U64 R5, R4, UR4, R5 ;  /* 0x0000000404057c19 */ /* 0x000fe20008001205 */
[----:B------:R-:W-:Y:S01]  /*af20*/  ULDC UR4, c[0x0][0x638] ;  /* 0x00018e0000047ab9 */ /* 0x000fe20000000800 */
[----:B------:R-:W-:Y:S01]  /*af30*/  LOP3.LUT R6, R9, UR16, RZ, 0xc0, !PT ;  /* 0x0000001009067c12 */ /* 0x000fe2000f8ec0ff */
[----:B------:R-:W-:Y:S02]  /*af40*/  ULDC UR5, c[0x0][0x610] ;  /* 0x0001840000057ab9 */ /* 0x000fe40000000800 */
[----:B------:R-:W-:Y:S02]  /*af50*/  IMAD.MOV R4, RZ, RZ, -R5 ;  /* 0x000000ffff047224 */ /* 0x000fe400078e0a05 */
[----:B------:R-:W-:-:S02]  /*af60*/  IMAD R5, R5, UR18, R20 ;  /* 0x0000001205057c24 */ /* 0x000fc4000f8e0214 */
[----:B0-----:R-:W-:Y:S02]  /*af70*/  @P1 IMAD R14, R21, R22, R12 ;  /* 0x00000016150e1224 */ /* 0x001fe400078e020c */
[----:B------:R-:W-:Y:S01]  /*af80*/  IMAD R15, R4, UR4, R15 ;  /* 0x00000004040f7c24 */ /* 0x000fe2000f8e020f */
[----:B------:R-:W-:Y:S01]  /*af90*/  ULDC UR4, c[0x0][0x600] ;  /* 0x0001800000047ab9 */ /* 0x000fe20000000800 */
[----:B------:R-:W-:Y:S02]  /*afa0*/  IMAD R14, R5, UR5, R14 ;  /* 0x00000005050e7c24 */ /* 0x000fe4000f8e020e */
[----:B------:R-:W-:Y:S02]  /*afb0*/  IMAD R15, R15, UR4, R6 ;  /* 0x000000040f0f7c24 */ /* 0x000fe4000f8e0206 */
[----:B------:R-:W-:-:S03]  /*afc0*/  IMAD.MOV.U32 R4, RZ, RZ, 0x1 ;  /* 0x00000001ff047424 */ /* 0x000fc600078e00ff */
[----:B------:R-:W-:Y:S02]  /*afd0*/  SEL R9, R15, R14, !P1 ;  /* 0x0000000e0f097207 */ /* 0x000fe40004800000 */
[----:B------:R-:W-:-:S07]  /*afe0*/  SEL R7, R14, R15, !P1 ;  /* 0x0000000f0e077207 */ /* 0x000fce0004800000 */
.L_x_299:
[----:B------:R-:W-:Y:S05]  /*aff0*/  BSYNC B1 ;  /* 0x0000000000017941 */ /* 0x000fea0003800000 */
.L_x_298:
[----:B------:R-:W-:-:S13]  /*b000*/  LOP3.LUT P1, RZ, R4, 0xff, RZ, 0xc0, !PT ;  /* 0x000000ff04ff7812 */ /* 0x000fda000782c0ff */
[----:B------:R-:W-:Y:S05]  /*b010*/  @P1 BRA `(.L_x_302) ;  /* 0xfffffff400481947 */ /* 0x000fea000383ffff */
[----:B------:R-:W-:Y:S05]  /*b020*/  BSYNC B0 ;  /* 0x0000000000007941 */ /* 0x000fea0003800000 */
.L_x_290:
[----:B------:R-:W-:-:S03]  /*b030*/  UMOV UR4, 0xffffffff ;  /* 0xffffffff00047882 */ /* 0x000fc60000000000 */
[----:B------:R-:W-:Y:S05]  /*b040*/  BRA.DIV UR4, `(.L_x_303) ;  /* 0x0000000204d07947 */ /* 0x000fea000b800000 */
[----:B------:R-:W-:-:S13]  /*b050*/  ELECT P6, URZ, PT ;  /* 0x00000000003f782f */ /* 0x000fda00038c0000 */
.L_x_315:
[----:B------:R-:W-:Y:S04]  /*b060*/  BSSY B0, `(.L_x_304) ;  /* 0x0000019000007945 */ /* 0x000fe80003800000 */
[----:B------:R-:W-:Y:S05]  /*b070*/  @!P6 BRA `(.L_x_305) ;  /* 0x00000000005ce947 */ /* 0x000fea0003800000 */
[----:B------:R-:W-:-:S04]  /*b080*/  LOP3.LUT R19, R19, 0x2, RZ, 0xfc, !PT ;  /* 0x0000000213137812 */ /* 0x000fc800078efcff */
[----:B------:R-:W-:-:S13]  /*b090*/  ISETP.NE.AND P0, PT, R19, 0x3, PT ;  /* 0x000000031300780c */ /* 0x000fda0003f05270 */
[----:B------:R-:W-:Y:S05]  /*b0a0*/  @!P0 BRA `(.L_x_306) ;  /* 0x0000000000048947 */ /* 0x000fea0003800000 */
[----:B------:R-:W-:Y:S01]  /*b0b0*/  BPT.TRAP 0x1 ;  /* 0x000000040000795c */ /* 0x000fe20000300000 */
.L_x_306:
[----:B------:R-:W0:Y:S01]  /*b0c0*/  S2R R5, SR_CgaCtaId ;  /* 0x0000000000057919 */ /* 0x000e220000008800 */
[----:B------:R-:W-:Y:S02]  /*b0d0*/  MOV R2, 0x400 ;  /* 0x0000040000027802 */ /* 0x000fe40000000f00 */
[----:B------:R-:W-:Y:S02]  /*b0e0*/  SHF.L.U32 R4, R3, 0x1f, RZ ;  /* 0x0000001f03047819 */ /* 0x000fe400000006ff */
[----:B0-----:R-:W-:-:S05]  /*b0f0*/  LEA R5, R5, R2, 0x18 ;  /* 0x0000000205057211 */ /* 0x001fca00078ec0ff */
[----:B------:R-:W-:-:S04]  /*b100*/  VIADD R5, R5, 0x10 ;  /* 0x0000001005057836 */ /* 0x000fc80000000000 */
[C---:B------:R-:W-:Y:S02]  /*b110*/  IMAD R7, R0.reuse, 0x8, R5 ;  /* 0x0000000800077824 */ /* 0x040fe400078e0205 */
[----:B------:R-:W-:Y:S02]  /*b120*/  VIADD R0, R0, 0x1 ;  /* 0x0000000100007836 */ /* 0x000fe40000000000 */
[----:B------:R-:W0:Y:S03]  /*b130*/  SYNCS.PHASECHK.TRANS64.TRYWAIT P0, [R7+URZ], R4 ;  /* 0x00000004070075a7 */ /* 0x000e26000800017f */
[----:B------:R-:W-:-:S04]  /*b140*/  ISETP.NE.AND P1, PT, R0, 0x2, PT ;  /* 0x000000020000780c */ /* 0x000fc80003f25270 */
[----:B------:R-:W-:Y:S02]  /*b150*/  SEL R2, RZ, 0x1, P1 ;  /* 0x00000001ff027807 */ /* 0x000fe40000800000 */
[----:B------:R-:W-:Y:S02]  /*b160*/  SEL R0, R0, RZ, P1 ;  /* 0x000000ff00007207 */ /* 0x000fe40000800000 */
[----:B------:R-:W-:Y:S01]  /*b170*/  LOP3.LUT R2, R3, R2, RZ, 0x3c, !PT ;  /* 0x0000000203027212 */ /* 0x000fe200078e3cff */
[----:B0-----:R-:W-:Y:S06]  /*b180*/  @!P0 BRA `(.L_x_307) ;  /* 0x0000000000a08947 */ /* 0x001fec0003800000 */
.L_x_316:
[----:B------:R-:W-:Y:S01]  /*b190*/  IMAD R5, R0, 0x8, R5 ;  /* 0x0000000800057824 */ /* 0x000fe200078e0205 */
[----:B------:R-:W-:-:S07]  /*b1a0*/  SHF.L.U32 R0, R2, 0x1f, RZ ;  /* 0x0000001f02007819 */ /* 0x000fce00000006ff */
.L_x_308:
[----:B-1----:R1:W2:Y:S02]  /*b1b0*/  SYNCS.PHASECHK.TRANS64.TRYWAIT P0, [R5+URZ], R0 ;  /* 0x00000000050075a7 */ /* 0x0022a4000800017f */
[----:B--2---:R-:W-:Y:S05]  /*b1c0*/  @!P0 NANOSLEEP.SYNCS 0x989680 ;  /* 0x009896800000895d */ /* 0x004fea0003900000 */
[----:B------:R-:W2:Y:S02]  /*b1d0*/  @!P0 SYNCS.PHASECHK.TRANS64 P0, [R5+URZ], R0 ;  /* 0x00000000050085a7 */ /* 0x000ea4000800007f */
[----:B--2---:R-:W-:Y:S05]  /*b1e0*/  @!P0 BRA `(.L_x_308) ;  /* 0xfffffffc00f08947 */ /* 0x004fea000383ffff */
.L_x_305:
[----:B------:R-:W-:Y:S05]  /*b1f0*/  BSYNC B0 ;  /* 0x0000000000007941 */ /* 0x000fea0003800000 */
.L_x_304:
[----:B------:R-:W-:Y:S05]  /*b200*/  EXIT ;  /* 0x000000000000794d */ /* 0x000fea0003800000 */
.L_x_17:
[----:B---3--:R3:W4:Y:S02]  /*b210*/  SYNCS.PHASECHK.TRANS64.TRYWAIT P1, [R3+URZ], R0 ;  /* 0x00000000030075a7 */ /* 0x008724000802017f */
[----:B----4-:R-:W-:Y:S05]  /*b220*/  @!P1 NANOSLEEP.SYNCS 0x989680 ;  /* 0x009896800000995d */ /* 0x010fea0003900000 */
[----:B------:R-:W4:Y:S02]  /*b230*/  @!P1 SYNCS.PHASECHK.TRANS64 P1, [R3+URZ], R0 ;  /* 0x00000000030095a7 */ /* 0x000f24000802007f */
[----:B----4-:R-:W-:Y:S05]  /*b240*/  @!P1 BRA `(.L_x_17) ;  /* 0xfffffffc00f09947 */ /* 0x010fea000383ffff */
[----:B------:R-:W-:Y:S05]  /*b250*/  BRA `(.L_x_16) ;  /* 0xffffff5c00dc7947 */ /* 0x000fea000383ffff */
.L_x_22:
[----:B-1----:R-:W-:-:S04]  /*b260*/  IMAD.U32 R4, RZ, RZ, UR4 ;  /* 0x00000004ff047e24 */ /* 0x002fc8000f8e00ff */
[----:B------:R1:W2:Y:S03]  /*b270*/  SYNCS.PHASECHK.TRANS64.TRYWAIT P1, [R4+URZ], R3 ;  /* 0x00000003040075a7 */ /* 0x0002a6000802017f */
[----:B--2---:R-:W-:Y:S05]  /*b280*/  @!P1 NANOSLEEP.SYNCS 0x989680 ;  /* 0x009896800000995d */ /* 0x004fea0003900000 */
[----:B------:R-:W2:Y:S02]  /*b290*/  @!P1 SYNCS.PHASECHK.TRANS64 P1, [R4+URZ], R3 ;  /* 0x00000003040095a7 */ /* 0x000ea4000802007f */
[----:B--2---:R-:W-:Y:S05]  /*b2a0*/  @!P1 BRA `(.L_x_22) ;  /* 0xfffffffc00ec9947 */ /* 0x004fea000383ffff */
[----:B------:R-:W-:Y:S05]  /*b2b0*/  BRA `(.L_x_21) ;  /* 0xffffff6000807947 */ /* 0x000fea000383ffff */
.L_x_291:
[----:B------:R-:W-:Y:S01]  /*b2c0*/  BSSY B1, `(.L_x_309) ;  /* 0x0000006000017945 */ /* 0x000fe20003800000 */
[----:B------:R-:W-:-:S07]  /*b2d0*/  IMAD.MOV.U32 R15, RZ, RZ, -0x1 ;  /* 0xffffffffff0f7424 */ /* 0x000fce00078e00ff */
[----:B------:R-:W-:Y:S05]  /*b2e0*/  WARPSYNC.COLLECTIVE R15, `(.L_x_310) ;  /* 0x000000000f0c7348 */ /* 0x000fea0003c00000 */
[----:B------:R-:W-:Y:S02]  /*b2f0*/  ELECT P6, UR62, PT ;  /* 0x00000000003e782f */ /* 0x000fe400038c0000 */
[----:B------:R-:W-:Y:S01]  /*b300*/  MOV R14, UR62 ;  /* 0x0000003e000e7c02 */ /* 0x000fe20008000f00 */
[----:B------:R-:W-:Y:S10]  /*b310*/  ENDCOLLECTIVE ;  /* 0x000000000000791b */ /* 0x000ff40003800000 */
.L_x_310:
[----:B------:R-:W-:Y:S05]  /*b320*/  BSYNC B1 ;  /* 0x0000000000017941 */ /* 0x000fea0003800000 */
.L_x_309:
[----:B------:R-:W-:Y:S05]  /*b330*/  BRA `(.L_x_311) ;  /* 0xfffffff0008c7947 */ /* 0x000fea000383ffff */
.L_x_294:
[----:B0-----:R0:W1:Y:S02]  /*b340*/  SYNCS.PHASECHK.TRANS64.TRYWAIT P1, [R12+URZ+0x10], R7 ;  /* 0x000010070c0075a7 */ /* 0x001064000802017f */
[----:B-1----:R-:W-:Y:S05]  /*b350*/  @!P1 NANOSLEEP.SYNCS 0x989680 ;  /* 0x009896800000995d */ /* 0x002fea0003900000 */
[----:B------:R-:W1:Y:S02]  /*b360*/  @!P1 SYNCS.PHASECHK.TRANS64 P1, [R12+URZ+0x10], R7 ;  /* 0x000010070c0095a7 */ /* 0x000e64000802007f */
[----:B-1----:R-:W-:Y:S05]  /*b370*/  @!P1 BRA `(.L_x_294) ;  /* 0xfffffffc00f09947 */ /* 0x002fea000383ffff */
[----:B------:R-:W-:Y:S05]  /*b380*/  BRA `(.L_x_312) ;  /* 0xfffffff000c07947 */ /* 0x000fea000383ffff */
.L_x_303:
[----:B------:R-:W-:Y:S01]  /*b390*/  BSSY B0, `(.L_x_313) ;  /* 0x0000006000007945 */ /* 0x000fe20003800000 */
[----:B------:R-:W-:-:S07]  /*b3a0*/  IMAD.MOV.U32 R15, RZ, RZ, -0x1 ;  /* 0xffffffffff0f7424 */ /* 0x000fce00078e00ff */
[----:B------:R-:W-:Y:S05]  /*b3b0*/  WARPSYNC.COLLECTIVE R15, `(.L_x_314) ;  /* 0x000000000f0c7348 */ /* 0x000fea0003c00000 */
[----:B------:R-:W-:Y:S02]  /*b3c0*/  ELECT P6, UR62, PT ;  /* 0x00000000003e782f */ /* 0x000fe400038c0000 */
[----:B------:R-:W-:Y:S01]  /*b3d0*/  MOV R14, UR62 ;  /* 0x0000003e000e7c02 */ /* 0x000fe20008000f00 */
[----:B------:R-:W-:Y:S10]  /*b3e0*/  ENDCOLLECTIVE ;  /* 0x000000000000791b */ /* 0x000ff40003800000 */
.L_x_314:
[----:B------:R-:W-:Y:S05]  /*b3f0*/  BSYNC B0 ;  /* 0x0000000000007941 */ /* 0x000fea0003800000 */
.L_x_313:
[----:B------:R-:W-:Y:S05]  /*b400*/  BRA `(.L_x_315) ;  /* 0xfffffffc00147947 */ /* 0x000fea000383ffff */
.L_x_307:
[----:B0-----:R0:W1:Y:S02]  /*b410*/  SYNCS.PHASECHK.TRANS64.TRYWAIT P0, [R7+URZ], R4 ;  /* 0x00000004070075a7 */ /* 0x001064000800017f */
[----:B-1----:R-:W-:Y:S05]  /*b420*/  @!P0 NANOSLEEP.SYNCS 0x989680 ;  /* 0x009896800000895d */ /* 0x002fea0003900000 */
[----:B------:R-:W1:Y:S02]  /*b430*/  @!P0 SYNCS.PHASECHK.TRANS64 P0, [R7+URZ], R4 ;  /* 0x00000004070085a7 */ /* 0x000e64000800007f */
[----:B-1----:R-:W-:Y:S05]  /*b440*/  @!P0 BRA `(.L_x_307) ;  /* 0xfffffffc00f08947 */ /* 0x002fea000383ffff */
[----:B------:R-:W-:Y:S05]  /*b450*/  BRA `(.L_x_316) ;  /* 0xfffffffc004c7947 */ /* 0x000fea000383ffff */
.L_x_317:
[----:B------:R-:W-:-:S00]  /*b460*/  BRA `(.L_x_317) ;  /* 0xfffffffc00fc7947 */ /* 0x000fc0000383ffff */
[----:B------:R-:W-:-:S00]  /*b470*/  NOP ;  /* 0x0000000000007918 */ /* 0x000fc00000000000 */
        /* <DEDUP_REMOVED lines=8> */
.L_x_318:


//--------------------- .nv.global.init           --------------------------
	.section	.nv.global.init,"aw",@progbits
.nv.global.init:
	.type		$str$22,@object
	.size		$str$22,($str$23 - $str$22)
$str$22:
        /*0000*/ 	.byte	0x6b, 0x5f, 0x74, 0x69, 0x6c, 0x65, 0x5f, 0x63, 0x6f, 0x75, 0x6e, 0x74, 0x20, 0x3e, 0x3d, 0x20
        /*0010*/ 	.byte	0x31, 0x00
	.type		$str$23,@object
	.size		$str$23,(__unnamed_1 - $str$23)
$str$23:
        /*0012*/ 	.byte	0x2f, 0x74, 0x6d, 0x70, 0x2f, 0x63, 0x75, 0x74, 0x6c, 0x61, 0x73, 0x73, 0x5f, 0x73, 0x77, 0x65
        /*0022*/ 	.byte	0x65, 0x70, 0x5f, 0x73, 0x72, 0x63, 0x2f, 0x69, 0x6e, 0x63, 0x6c, 0x75, 0x64, 0x65, 0x2f, 0x63
        /*0032*/ 	.byte	0x75, 0x74, 0x6c, 0x61, 0x73, 0x73, 0x2f, 0x67, 0x65, 0x6d, 0x6d, 0x2f, 0x63, 0x6f, 0x6c, 0x6c
        /*0042*/ 	.byte	0x65, 0x63, 0x74, 0x69, 0x76, 0x65, 0x2f, 0x73, 0x6d, 0x39, 0x30, 0x5f, 0x6d, 0x6d, 0x61, 0x5f
        /*0052*/ 	.byte	0x74, 0x6d, 0x61, 0x5f, 0x67, 0x6d, 0x6d, 0x61, 0x5f, 0x73, 0x73, 0x5f, 0x77, 0x61, 0x72, 0x70
        /*0062*/ 	.byte	0x73, 0x70, 0x65, 0x63, 0x69, 0x61, 0x6c, 0x69, 0x7a, 0x65, 0x64, 0x2e, 0x68, 0x70, 0x70, 0x00
	.type		__unnamed_1,@object
	.size		__unnamed_1,(.L_0 - __unnamed_1)
__unnamed_1:
        /*0072*/ 	.byte	0x76, 0x6f, 0x69, 0x64, 0x20, 0x63, 0x75, 0x74, 0x6c, 0x61, 0x73, 0x73, 0x3a, 0x3a, 0x67, 0x65
        /* <DEDUP_REMOVED lines=179> */
        /*0bb2*/ 	.byte	0x3a, 0x3a, 0x69, 0x64, 0x65, 0x6e, 0x74, 0x69, 0x74, 0x79, 0x5d, 0x00
.L_0:


//--------------------- .nv.shared._ZN7cutlass13device_kernelINS_4gemm6kernel13GemmUniversalIN4cute5tupleIJiiiiEEENS1_10collective13CollectiveMmaINS1_34MainloopSm90TmaGmmaWarpSpecializedILi2ENS5_IJNS4_1CILi1EEESB_SB_EEENS1_35KernelTmaWarpSpecializedCooperativeEEENS5_IJNSA_ILi128EEENSA_ILi256EEENSA_ILi32EEEEEENS_6half_tENS5_IJlSB_lEEESJ_SK_NS4_8TiledMMAINS4_8MMA_AtomIJNS4_4SM904GMMA26MMA_64x256x16_F32F16F16_SSILNSO_5MajorE0ELSQ_0ELNSO_7ScaleInE1ELSR_1EEEEEENS4_6LayoutINS5_IJNSA_ILi2EEESB_SB_EEENS5_IJSB_NSA_ILi0EEESX_EEEEENS5_IJNS4_10UnderscoreES10_S10_EEEEENS4_13SM90_TMA_LOADENS4_14ComposedLayoutINS4_7SwizzleILi2ELi4ELi3EEENS4_18smem_ptr_flag_bitsILi16EEENSU_INS5_IJNSA_ILi8EEESH_EEENS5_IJSH_SB_EEEEEEEvNS4_8identityES13_S1D_vS1E_EENS_8epilogue10collective6detail29Sm90TmaWarpSpecializedAdapterINS1H_15DefaultEpilogueISJ_SK_SK_NS1G_6thread17LinearCombinationISJ_Li1EffLNS1L_9ScaleType4KindE0ELNS_15FloatRoundStyleE2ESJ_EENS1_15EpilogueDefaultEEEEEvvEEEEvNT_6ParamsE --------------------------
	.section	.nv.shared._ZN7cutlass13device_kernelINS_4gemm6kernel13GemmUniversalIN4cute5tupleIJiiiiEEENS1_10collective13CollectiveMmaINS1_34MainloopSm90TmaGmmaWarpSpecializedILi2ENS5_IJNS4_1CILi1EEESB_SB_EEENS1_35KernelTmaWarpSpecializedCooperativeEEENS5_IJNSA_ILi128EEENSA_ILi256EEENSA_ILi32EEEEEENS_6half_tENS5_IJlSB_lEEESJ_SK_NS4_8TiledMMAINS4_8MMA_AtomIJNS4_4SM904GMMA26MMA_64x256x16_F32F16F16_SSILNSO_5MajorE0ELSQ_0ELNSO_7ScaleInE1ELSR_1EEEEEENS4_6LayoutINS5_IJNSA_ILi2EEESB_SB_EEENS5_IJSB_NSA_ILi0EEESX_EEEEENS5_IJNS4_10UnderscoreES10_S10_EEEEENS4_13SM90_TMA_LOADENS4_14ComposedLayoutINS4_7SwizzleILi2ELi4ELi3EEENS4_18smem_ptr_flag_bitsILi16EEENSU_INS5_IJNSA_ILi8EEESH_EEENS5_IJSH_SB_EEEEEEEvNS4_8identityES13_S1D_vS1E_EENS_8epilogue10collective6detail29Sm90TmaWarpSpecializedAdapterINS1H_15DefaultEpilogueISJ_SK_SK_NS1G_6thread17LinearCombinationISJ_Li1EffLNS1L_9ScaleType4KindE0ELNS_15FloatRoundStyleE2ESJ_EENS1_15EpilogueDefaultEEEEEvvEEEEvNT_6ParamsE,"aw",@nobits
	.sectionflags	@""
	.align	16
	.zero		1024


//--------------------- .nv.shared.reserved.0     --------------------------
	.section	.nv.shared.reserved.0,"aw",@nobits
	.weak		__nv_reservedSMEM_offset_0_alias
	.size		__nv_reservedSMEM_offset_0_alias, 0, 0
	.other		__nv_reservedSMEM_offset_0_alias,@"STO_CUDA_RESERVED_SHARED STV_DEFAULT"
__nv_reservedSMEM_offset_0_alias:
	.zero		0


//--------------------- .nv.global                --------------------------
	.section	.nv.global,"aw",@nobits
.nv.global:
	.type		_ZN40_INTERNAL_34867989_4_k_cu_e0103595_204304cute1_E,@object
	.size		_ZN40_INTERNAL_34867989_4_k_cu_e0103595_204304cute1_E,(_ZN40_INTERNAL_34867989_4_k_cu_e0103595_204304cuda3std3__45__cpo6cbeginE - _ZN40_INTERNAL_34867989_4_k_cu_e0103595_204304cute1_E)
_ZN40_INTERNAL_34867989_4_k_cu_e0103595_204304cute1_E:
	.zero		1
	.type		_ZN40_INTERNAL_34867989_4_k_cu_e0103595_204304cuda3std3__45__cpo6cbeginE,@object
	.size		_ZN40_INTERNAL_34867989_4_k_cu_e0103595_204304cuda3std3__45__cpo6cbeginE,(_ZN40_INTERNAL_34867989_4_k_cu_e0103595_204304cuda3std3__48in_placeE - _ZN40_INTERNAL_34867989_4_k_cu_e0103595_204304cuda3std3__45__cpo6cbeginE)
_ZN40_INTERNAL_34867989_4_k_cu_e0103595_204304cuda3std3__45__cpo6cbeginE:
	.zero		1
	.type		_ZN40_INTERNAL_34867989_4_k_cu_e0103595_204304cuda3std3__48in_placeE,@object
	.size		_ZN40_INTERNAL_34867989_4_k_cu_e0103595_204304cuda3std3__48in_placeE,(_ZN40_INTERNAL_34867989_4_k_cu_e0103595_204304cuda3std6ranges3__45__cpo9iter_moveE - _ZN40_INTERNAL_34867989_4_k_cu_e0103595_204304cuda3std3__48in_placeE)
_ZN40_INTERNAL_34867989_4_k_cu_e0103595_204304cuda3std3__48in_placeE:
	.zero		1
	.type		_ZN40_INTERNAL_34867989_4_k_cu_e0103595_204304cuda3std6ranges3__45__cpo9iter_moveE,@object
	.size		_ZN40_INTERNAL_34867989_4_k_cu_e0103595_204304cuda3std6ranges3__45__cpo9iter_moveE,(_ZN40_INTERNAL_34867989_4_k_cu_e0103595_204304cuda3std3__45__cpo5beginE - _ZN40_INTERNAL_34867989_4_k_cu_e0103595_204304cuda3std6ranges3__45__cpo9iter_moveE)
_ZN40_INTERNAL_34867989_4_k_cu_e0103595_204304cuda3std6ranges3__45__cpo9iter_moveE:
	.zero		1
	.type		_ZN40_INTERNAL_34867989_4_k_cu_e0103595_204304cuda3std3__45__cpo5beginE,@object
	.size		_ZN40_INTERNAL_34867989_4_k_cu_e0103595_204304cuda3std3__45__cpo5beginE,(_ZN40_INTERNAL_34867989_4_k_cu_e0103595_204304cuda3std3__442_GLOBAL__N__34867989_4_k_cu_e0103595_204306ignoreE - _ZN40_INTERNAL_34867989_4_k_cu_e0103595_204304cuda3std3__45__cpo5beginE)
_ZN40_INTERNAL_34867989_4_k_cu_e0103595_204304cuda3std3__45__cpo5beginE:
	.zero		1
	.type		_ZN40_INTERNAL_34867989_4_k_cu_e0103595_204304cuda3std3__442_GLOBAL__N__34867989_4_k_cu_e0103595_204306ignoreE,@object
	.size		_ZN40_INTERNAL_34867989_4_k_cu_e0103595_204304cuda3std3__442_GLOBAL__N__34867989_4_k_cu_e0103595_204306ignoreE,(_ZN40_INTERNAL_34867989_4_k_cu_e0103595_204304cute7productE - _ZN40_INTERNAL_34867989_4_k_cu_e0103595_204304cuda3std3__442_GLOBAL__N__34867989_4_k_cu_e0103595_204306ignoreE)
_ZN40_INTERNAL_34867989_4_k_cu_e0103595_204304cuda3std3__442_GLOBAL__N__34867989_4_k_cu_e0103595_204306ignoreE:
	.zero		1
	.type		_ZN40_INTERNAL_34867989_4_k_cu_e0103595_204304cute7productE,@object
	.size		_ZN40_INTERNAL_34867989_4_k_cu_e0103595_204304cute7productE,(_ZN40_INTERNAL_34867989_4_k_cu_e0103595_204304cuda3std3__45__cpo3endE - _ZN40_INTERNAL_34867989_4_k_cu_e0103595_204304cute7productE)
_ZN40_INTERNAL_34867989_4_k_cu_e0103595_204304cute7productE:
	.zero		1
	.type		_ZN40_INTERNAL_34867989_4_k_cu_e0103595_204304cuda3std3__45__cpo3endE,@object
	.size		_ZN40_INTERNAL_34867989_4_k_cu_e0103595_204304cuda3std3__45__cpo3endE,(_ZN40_INTERNAL_34867989_4_k_cu_e0103595_204304cuda3std3__419piecewise_constructE - _ZN40_INTERNAL_34867989_4_k_cu_e0103595_204304cuda3std3__45__cpo3endE)
_ZN40_INTERNAL_34867989_4_k_cu_e0103595_204304cuda3std3__45__cpo3endE:
	.zero		1
	.type		_ZN40_INTERNAL_34867989_4_k_cu_e0103595_204304cuda3std3__419piecewise_constructE,@object
	.size		_ZN40_INTERNAL_34867989_4_k_cu_e0103595_204304cuda3std3__419piecewise_constructE,(_ZN40_INTERNAL_34867989_4_k_cu_e0103595_204304cuda3std3__45__cpo4cendE - _ZN40_INTERNAL_34867989_4_k_cu_e0103595_204304cuda3std3__419piecewise_constructE)
_ZN40_INTERNAL_34867989_4_k_cu_e0103595_204304cuda3std3__419piecewise_constructE:
	.zero		1
	.type		_ZN40_INTERNAL_34867989_4_k_cu_e0103595_204304cuda3std3__45__cpo4cendE,@object
	.size		_ZN40_INTERNAL_34867989_4_k_cu_e0103595_204304cuda3std3__45__cpo4cendE,(_ZN40_INTERNAL_34867989_4_k_cu_e0103595_204304cuda3std6ranges3__45__cpo4swapE - _ZN40_INTERNAL_34867989_4_k_cu_e0103595_204304cuda3std3__45__cpo4cendE)
_ZN40_INTERNAL_34867989_4_k_cu_e0103595_204304cuda3std3__45__cpo4cendE:
	.zero		1
	.type		_ZN40_INTERNAL_34867989_4_k_cu_e0103595_204304cuda3std6ranges3__45__cpo4swapE,@object
	.size		_ZN40_INTERNAL_34867989_4_k_cu_e0103595_204304cuda3std6ranges3__45__cpo4swapE,(.L_8 - _ZN40_INTERNAL_34867989_4_k_cu_e0103595_204304cuda3std6ranges3__45__cpo4swapE)
_ZN40_INTERNAL_34867989_4_k_cu_e0103595_204304cuda3std6ranges3__45__cpo4swapE:
	.zero		1
.L_8:


//--------------------- .nv.constant0._ZN7cutlass13device_kernelINS_4gemm6kernel13GemmUniversalIN4cute5tupleIJiiiiEEENS1_10collective13CollectiveMmaINS1_34MainloopSm90TmaGmmaWarpSpecializedILi2ENS5_IJNS4_1CILi1EEESB_SB_EEENS1_35KernelTmaWarpSpecializedCooperativeEEENS5_IJNSA_ILi128EEENSA_ILi256EEENSA_ILi32EEEEEENS_6half_tENS5_IJlSB_lEEESJ_SK_NS4_8TiledMMAINS4_8MMA_AtomIJNS4_4SM904GMMA26MMA_64x256x16_F32F16F16_SSILNSO_5MajorE0ELSQ_0ELNSO_7ScaleInE1ELSR_1EEEEEENS4_6LayoutINS5_IJNSA_ILi2EEESB_SB_EEENS5_IJSB_NSA_ILi0EEESX_EEEEENS5_IJNS4_10UnderscoreES10_S10_EEEEENS4_13SM90_TMA_LOADENS4_14ComposedLayoutINS4_7SwizzleILi2ELi4ELi3EEENS4_18smem_ptr_flag_bitsILi16EEENSU_INS5_IJNSA_ILi8EEESH_EEENS5_IJSH_SB_EEEEEEEvNS4_8identityES13_S1D_vS1E_EENS_8epilogue10collective6detail29Sm90TmaWarpSpecializedAdapterINS1H_15DefaultEpilogueISJ_SK_SK_NS1G_6thread17LinearCombinationISJ_Li1EffLNS1L_9ScaleType4KindE0ELNS_15FloatRoundStyleE2ESJ_EENS1_15EpilogueDefaultEEEEEvvEEEEvNT_6ParamsE --------------------------
	.section	.nv.constant0._ZN7cutlass13device_kernelINS_4gemm6kernel13GemmUniversalIN4cute5tupleIJiiiiEEENS1_10collective13CollectiveMmaINS1_34MainloopSm90TmaGmmaWarpSpecializedILi2ENS5_IJNS4_1CILi1EEESB_SB_EEENS1_35KernelTmaWarpSpecializedCooperativeEEENS5_IJNSA_ILi128EEENSA_ILi256EEENSA_ILi32EEEEEENS_6half_tENS5_IJlSB_lEEESJ_SK_NS4_8TiledMMAINS4_8MMA_AtomIJNS4_4SM904GMMA26MMA_64x256x16_F32F16F16_SSILNSO_5MajorE0ELSQ_0ELNSO_7ScaleInE1ELSR_1EEEEEENS4_6LayoutINS5_IJNSA_ILi2EEESB_SB_EEENS5_IJSB_NSA_ILi0EEESX_EEEEENS5_IJNS4_10UnderscoreES10_S10_EEEEENS4_13SM90_TMA_LOADENS4_14ComposedLayoutINS4_7SwizzleILi2ELi4ELi3EEENS4_18smem_ptr_flag_bitsILi16EEENSU_INS5_IJNSA_ILi8EEESH_EEENS5_IJSH_SB_EEEEEEEvNS4_8identityES13_S1D_vS1E_EENS_8epilogue10collective6detail29Sm90TmaWarpSpecializedAdapterINS1H_15DefaultEpilogueISJ_SK_SK_NS1G_6thread17LinearCombinationISJ_Li1EffLNS1L_9ScaleType4KindE0ELNS_15FloatRoundStyleE2ESJ_EENS1_15EpilogueDefaultEEEEEvvEEEEvNT_6ParamsE,"a",@progbits
	.sectionflags	@""
	.align	4
.nv.constant0._ZN7cutlass13device_kernelINS_4gemm6kernel13GemmUniversalIN4cute5tupleIJiiiiEEENS1_10collective13CollectiveMmaINS1_34MainloopSm90TmaGmmaWarpSpecializedILi2ENS5_IJNS4_1CILi1EEESB_SB_EEENS1_35KernelTmaWarpSpecializedCooperativeEEENS5_IJNSA_ILi128EEENSA_ILi256EEENSA_ILi32EEEEEENS_6half_tENS5_IJlSB_lEEESJ_SK_NS4_8TiledMMAINS4_8MMA_AtomIJNS4_4SM904GMMA26MMA_64x256x16_F32F16F16_SSILNSO_5MajorE0ELSQ_0ELNSO_7ScaleInE1ELSR_1EEEEEENS4_6LayoutINS5_IJNSA_ILi2EEESB_SB_EEENS5_IJSB_NSA_ILi0EEESX_EEEEENS5_IJNS4_10UnderscoreES10_S10_EEEEENS4_13SM90_TMA_LOADENS4_14ComposedLayoutINS4_7SwizzleILi2ELi4ELi3EEENS4_18smem_ptr_flag_bitsILi16EEENSU_INS5_IJNSA_ILi8EEESH_EEENS5_IJSH_SB_EEEEEEEvNS4_8identityES13_S1D_vS1E_EENS_8epilogue10collective6detail29Sm90TmaWarpSpecializedAdapterINS1H_15DefaultEpilogueISJ_SK_SK_NS1G_6thread17LinearCombinationISJ_Li1EffLNS1L_9ScaleType4KindE0ELNS_15FloatRoundStyleE2ESJ_EENS1_15EpilogueDefaultEEEEEvvEEEEvNT_6ParamsE:
	.zero		1664


//--------------------- SYMBOLS --------------------------

	.type		.nv.reservedSmem.offset0,@object
	.size		.nv.reservedSmem.offset0,0x4
	.type		__assertfail,@function
